// auto-generated by cutlass_sweep.conv — config: {"arch": "sm_100", "cluster_m": 1, "cluster_n": 1, "conv_kind": "wgrad", "dtype": "bf16", "ndim": 2, "tile_k": 32, "tile_m": 64, "tile_n": 64}
#include "cutlass/cutlass.h"
#include "cute/tensor.hpp"
#include "cutlass/kernel_hardware_info.hpp"
#include "cutlass/conv/convolution.h"
#include "cutlass/conv/dispatch_policy.hpp"
#include "cutlass/conv/collective/collective_builder.hpp"
#include "cutlass/conv/kernel/conv_universal.hpp"
#include "cutlass/conv/device/conv_universal_adapter.hpp"
#include "cutlass/epilogue/collective/collective_builder.hpp"

using namespace cute;
using Elem = cutlass::bfloat16_t;
using Acc  = float;
using LayoutAB = cutlass::layout::TensorNHWC;
using LayoutC  = cutlass::layout::TensorKCSR;
constexpr auto ConvOp = cutlass::conv::Operator::kWgrad;
using TileShape    = Shape<_64, Shape<_64>, Shape<_32>>;
using ClusterShape = Shape<_1, _1, _1>;

using CollectiveEpilogue = typename cutlass::epilogue::collective::CollectiveBuilder<
    cutlass::arch::Sm100, cutlass::arch::OpClassTensorOp,
    TileShape, ClusterShape,
    cutlass::epilogue::collective::EpilogueTileAuto,
    Acc, Acc,
    Elem, LayoutC, 128 / cutlass::sizeof_bits<Elem>::value,
    Elem, LayoutC, 128 / cutlass::sizeof_bits<Elem>::value,
    cutlass::epilogue::collective::EpilogueScheduleAuto
  >::CollectiveOp;

using CollectiveMainloop = typename cutlass::conv::collective::CollectiveBuilder<
    cutlass::arch::Sm100, cutlass::arch::OpClassTensorOp, ConvOp,
    Elem, LayoutAB, 128 / cutlass::sizeof_bits<Elem>::value,
    Elem, LayoutAB, 128 / cutlass::sizeof_bits<Elem>::value,
    Acc,
    TileShape, ClusterShape,
    cutlass::conv::collective::StageCountAutoCarveout<
        static_cast<int>(sizeof(typename CollectiveEpilogue::SharedStorage))>,
    cutlass::conv::collective::KernelScheduleAuto
  >::CollectiveOp;

using ProblemShape = cutlass::conv::ConvProblemShape<
    ConvOp, CollectiveMainloop::DispatchPolicy::NumSpatialDimensions>;
using ConvKernel = cutlass::conv::kernel::ConvUniversal<
    ProblemShape, CollectiveMainloop, CollectiveEpilogue>;
using Conv = cutlass::conv::device::ConvUniversalAdapter<ConvKernel>;

auto* _anchor = &cutlass::device_kernel<ConvKernel>;


// ===== COMPILED SASS (sm_100a) =====

	.target	sm_100a

	.elftype	@"ET_EXEC"


//--------------------- .note.nv.tkinfo           --------------------------
	.section	.note.nv.tkinfo,"",@"SHT_NOTE"
	.sectionflags	@"SHF_NOTE_NV_TKINFO"
	.tkinfo
        /*0018*/ 	.word	0x00000002
        /*0030*/ 	.string	""
        /*0030*/ 	.string	"ptxas"
        /*0030*/ 	.string	"Cuda compilation tools, release 13.0, V13.0.88"
        /*0030*/ 	.string	"Build cuda_13.0.r13.0/compiler.36424714_0"
        /*0030*/ 	.string	"-arch sm_100a -m 64 "



//--------------------- .note.nv.cuinfo           --------------------------
	.section	.note.nv.cuinfo,"",@"SHT_NOTE"
	.sectionflags	@"SHF_NOTE_NV_CUINFO"
        /*0018*/ 	.short	0x0002
        /*001a*/ 	.short	0x0064
        /*001c*/ 	.short	0x0082
	.zero		2


//--------------------- .nv.info                  --------------------------
	.section	.nv.info,"",@"SHT_CUDA_INFO"
	.align	4


	//----- nvinfo : EIATTR_REGCOUNT
	.align		4
        /*0000*/ 	.byte	0x04, 0x2f
        /*0002*/ 	.short	(.L_19 - .L_18)
	.align		4
.L_18:
        /*0004*/ 	.word	index@(_ZN7cutlass13device_kernelINS_4conv6kernel13ConvUniversalINS1_16ConvProblemShapeILNS1_8OperatorE2ELi2EEENS1_10collective14CollectiveConvINS1_47MainloopSm100TmaUmmaWarpSpecializedImplicitGemmILS5_2ELi26ELi2ELi1ELi2EN4cute5tupleIJNSA_1CILi1EEESD_SD_EEEEENSB_IJNSC_ILi64EEENSB_IJSG_EEENSB_IJNSC_ILi32EEEEEEEEENS_10bfloat16_tESL_NSA_8TiledMMAINSA_8MMA_AtomIJNSA_20SM100_MMA_F16BF16_SSISL_SL_fLi64ELi64ELNSA_4UMMA5MajorE1ELSQ_1ELNSP_7ScaleInE0ELSR_0EEEEEENSA_6LayoutISE_NSB_IJNSC_ILi0EEESV_SV_EEEEENSB_IJNSA_10UnderscoreESY_SY_EEEEENS7_6detail27Sm100ImplicitGemmTileTraitsINSA_13SM90_TMA_LOADENSA_14ComposedLayoutINSA_7SwizzleILi3ELi4ELi3EEENSA_18smem_ptr_flag_bitsILi16EEENSU_INSB_IJSG_NSC_ILi8EEEEEENSB_IJSD_SG_EEEEEEEvEENS12_INSA_20SM90_TMA_LOAD_IM2COLES1D_vEEEENS_8epilogue10collective18CollectiveEpilogueINS1I_23Sm100TmaWarpSpecializedILi3ELi2ELi16ELb1ELb0EEEJSK_NSB_IJNSU_ISG_SD_EENSU_ISI_SD_EEEEESL_NSB_IJlNSB_IJSD_llEEESV_EEESL_S1R_NS1I_6fusion15FusionCallbacksIS1M_NS1S_17LinearCombinationISL_fSL_fLNS_15FloatRoundStyleE2EEESK_S1P_JEEENSA_5SM1004TMEM4LOAD26SM100_TMEM_LOAD_16dp256b4xES13_NS14_INS15_ILi2ELi4ELi3EEES18_NSU_INSB_IJS19_SI_EEENSB_IJSI_SD_EEEEEEENSA_17SM75_U32x4_LDSM_NENSA_14SM90_TMA_STOREES26_NSA_17SM90_U32x4_STSM_NENSA_39AutoVectorizingCopyWithAssumedAlignmentILi128EEEEEEvvEEEEvNT_6ParamsE)
        /*0008*/ 	.word	0x00000049


	//----- nvinfo : EIATTR_FRAME_SIZE
	.align		4
.L_19:
        /*000c*/ 	.byte	0x04, 0x11
        /*000e*/ 	.short	(.L_21 - .L_20)
	.align		4
.L_20:
        /*0010*/ 	.word	index@($__internal_2_$__cuda_sm10x_tcgen05_guardrail_trap_unallocated_columns_being_dealloced)
        /*0014*/ 	.word	0x00000008


	//----- nvinfo : EIATTR_FRAME_SIZE
	.align		4
.L_21:
        /*0018*/ 	.byte	0x04, 0x11
        /*001a*/ 	.short	(.L_23 - .L_22)
	.align		4
.L_22:
        /*001c*/ 	.word	index@($__internal_1_$__cuda_sm10x_tcgen05_guardrail_trap_phase_invalid_during_alloc)
        /*0020*/ 	.word	0x00000008


	//----- nvinfo : EIATTR_FRAME_SIZE
	.align		4
.L_23:
        /*0024*/ 	.byte	0x04, 0x11
        /*0026*/ 	.short	(.L_25 - .L_24)
	.align		4
.L_24:
        /*0028*/ 	.word	index@($__internal_0_$__cuda_sm10x_tcgen05_guardrail_trap_col_being_dealloced_not_returned_by_alloc)
        /*002c*/ 	.word	0x00000008


	//----- nvinfo : EIATTR_FRAME_SIZE
	.align		4
.L_25:
        /*0030*/ 	.byte	0x04, 0x11
        /*0032*/ 	.short	(.L_27 - .L_26)
	.align		4
.L_26:
        /*0034*/ 	.word	index@(_ZN7cutlass13device_kernelINS_4conv6kernel13ConvUniversalINS1_16ConvProblemShapeILNS1_8OperatorE2ELi2EEENS1_10collective14CollectiveConvINS1_47MainloopSm100TmaUmmaWarpSpecializedImplicitGemmILS5_2ELi26ELi2ELi1ELi2EN4cute5tupleIJNSA_1CILi1EEESD_SD_EEEEENSB_IJNSC_ILi64EEENSB_IJSG_EEENSB_IJNSC_ILi32EEEEEEEEENS_10bfloat16_tESL_NSA_8TiledMMAINSA_8MMA_AtomIJNSA_20SM100_MMA_F16BF16_SSISL_SL_fLi64ELi64ELNSA_4UMMA5MajorE1ELSQ_1ELNSP_7ScaleInE0ELSR_0EEEEEENSA_6LayoutISE_NSB_IJNSC_ILi0EEESV_SV_EEEEENSB_IJNSA_10UnderscoreESY_SY_EEEEENS7_6detail27Sm100ImplicitGemmTileTraitsINSA_13SM90_TMA_LOADENSA_14ComposedLayoutINSA_7SwizzleILi3ELi4ELi3EEENSA_18smem_ptr_flag_bitsILi16EEENSU_INSB_IJSG_NSC_ILi8EEEEEENSB_IJSD_SG_EEEEEEEvEENS12_INSA_20SM90_TMA_LOAD_IM2COLES1D_vEEEENS_8epilogue10collective18CollectiveEpilogueINS1I_23Sm100TmaWarpSpecializedILi3ELi2ELi16ELb1ELb0EEEJSK_NSB_IJNSU_ISG_SD_EENSU_ISI_SD_EEEEESL_NSB_IJlNSB_IJSD_llEEESV_EEESL_S1R_NS1I_6fusion15FusionCallbacksIS1M_NS1S_17LinearCombinationISL_fSL_fLNS_15FloatRoundStyleE2EEESK_S1P_JEEENSA_5SM1004TMEM4LOAD26SM100_TMEM_LOAD_16dp256b4xES13_NS14_INS15_ILi2ELi4ELi3EEES18_NSU_INSB_IJS19_SI_EEENSB_IJSI_SD_EEEEEEENSA_17SM75_U32x4_LDSM_NENSA_14SM90_TMA_STOREES26_NSA_17SM90_U32x4_STSM_NENSA_39AutoVectorizingCopyWithAssumedAlignmentILi128EEEEEEvvEEEEvNT_6ParamsE)
        /*0038*/ 	.word	0x00000008


	//----- nvinfo : EIATTR_MIN_STACK_SIZE
	.align		4
.L_27:
        /*003c*/ 	.byte	0x04, 0x12
        /*003e*/ 	.short	(.L_29 - .L_28)
	.align		4
.L_28:
        /*0040*/ 	.word	index@(_ZN7cutlass13device_kernelINS_4conv6kernel13ConvUniversalINS1_16ConvProblemShapeILNS1_8OperatorE2ELi2EEENS1_10collective14CollectiveConvINS1_47MainloopSm100TmaUmmaWarpSpecializedImplicitGemmILS5_2ELi26ELi2ELi1ELi2EN4cute5tupleIJNSA_1CILi1EEESD_SD_EEEEENSB_IJNSC_ILi64EEENSB_IJSG_EEENSB_IJNSC_ILi32EEEEEEEEENS_10bfloat16_tESL_NSA_8TiledMMAINSA_8MMA_AtomIJNSA_20SM100_MMA_F16BF16_SSISL_SL_fLi64ELi64ELNSA_4UMMA5MajorE1ELSQ_1ELNSP_7ScaleInE0ELSR_0EEEEEENSA_6LayoutISE_NSB_IJNSC_ILi0EEESV_SV_EEEEENSB_IJNSA_10UnderscoreESY_SY_EEEEENS7_6detail27Sm100ImplicitGemmTileTraitsINSA_13SM90_TMA_LOADENSA_14ComposedLayoutINSA_7SwizzleILi3ELi4ELi3EEENSA_18smem_ptr_flag_bitsILi16EEENSU_INSB_IJSG_NSC_ILi8EEEEEENSB_IJSD_SG_EEEEEEEvEENS12_INSA_20SM90_TMA_LOAD_IM2COLES1D_vEEEENS_8epilogue10collective18CollectiveEpilogueINS1I_23Sm100TmaWarpSpecializedILi3ELi2ELi16ELb1ELb0EEEJSK_NSB_IJNSU_ISG_SD_EENSU_ISI_SD_EEEEESL_NSB_IJlNSB_IJSD_llEEESV_EEESL_S1R_NS1I_6fusion15FusionCallbacksIS1M_NS1S_17LinearCombinationISL_fSL_fLNS_15FloatRoundStyleE2EEESK_S1P_JEEENSA_5SM1004TMEM4LOAD26SM100_TMEM_LOAD_16dp256b4xES13_NS14_INS15_ILi2ELi4ELi3EEES18_NSU_INSB_IJS19_SI_EEENSB_IJSI_SD_EEEEEEENSA_17SM75_U32x4_LDSM_NENSA_14SM90_TMA_STOREES26_NSA_17SM90_U32x4_STSM_NENSA_39AutoVectorizingCopyWithAssumedAlignmentILi128EEEEEEvvEEEEvNT_6ParamsE)
        /*0044*/ 	.word	0x00000008
.L_29:


//--------------------- .nv.compat                --------------------------
	.section	.nv.compat,"",@"SHT_CUDA_COMPAT_INFO"
	.align	4
        /*0000*/ 	.byte	0x02, 0x09, 0x01, 0x00, 0x02, 0x02, 0x02, 0x00, 0x02, 0x05, 0x05, 0x00, 0x03, 0x07, 0x01, 0x01
        /*0010*/ 	.byte	0x02, 0x03, 0x01, 0x00, 0x02, 0x06, 0x01, 0x00, 0x04, 0x0b, 0x08, 0x00, 0x09, 0x00, 0x00, 0x00
        /*0020*/ 	.byte	0x00, 0x00, 0x00, 0x00


//--------------------- .nv.info._ZN7cutlass13device_kernelINS_4conv6kernel13ConvUniversalINS1_16ConvProblemShapeILNS1_8OperatorE2ELi2EEENS1_10collective14CollectiveConvINS1_47MainloopSm100TmaUmmaWarpSpecializedImplicitGemmILS5_2ELi26ELi2ELi1ELi2EN4cute5tupleIJNSA_1CILi1EEESD_SD_EEEEENSB_IJNSC_ILi64EEENSB_IJSG_EEENSB_IJNSC_ILi32EEEEEEEEENS_10bfloat16_tESL_NSA_8TiledMMAINSA_8MMA_AtomIJNSA_20SM100_MMA_F16BF16_SSISL_SL_fLi64ELi64ELNSA_4UMMA5MajorE1ELSQ_1ELNSP_7ScaleInE0ELSR_0EEEEEENSA_6LayoutISE_NSB_IJNSC_ILi0EEESV_SV_EEEEENSB_IJNSA_10UnderscoreESY_SY_EEEEENS7_6detail27Sm100ImplicitGemmTileTraitsINSA_13SM90_TMA_LOADENSA_14ComposedLayoutINSA_7SwizzleILi3ELi4ELi3EEENSA_18smem_ptr_flag_bitsILi16EEENSU_INSB_IJSG_NSC_ILi8EEEEEENSB_IJSD_SG_EEEEEEEvEENS12_INSA_20SM90_TMA_LOAD_IM2COLES1D_vEEEENS_8epilogue10collective18CollectiveEpilogueINS1I_23Sm100TmaWarpSpecializedILi3ELi2ELi16ELb1ELb0EEEJSK_NSB_IJNSU_ISG_SD_EENSU_ISI_SD_EEEEESL_NSB_IJlNSB_IJSD_llEEESV_EEESL_S1R_NS1I_6fusion15FusionCallbacksIS1M_NS1S_17LinearCombinationISL_fSL_fLNS_15FloatRoundStyleE2EEESK_S1P_JEEENSA_5SM1004TMEM4LOAD26SM100_TMEM_LOAD_16dp256b4xES13_NS14_INS15_ILi2ELi4ELi3EEES18_NSU_INSB_IJS19_SI_EEENSB_IJSI_SD_EEEEEEENSA_17SM75_U32x4_LDSM_NENSA_14SM90_TMA_STOREES26_NSA_17SM90_U32x4_STSM_NENSA_39AutoVectorizingCopyWithAssumedAlignmentILi128EEEEEEvvEEEEvNT_6ParamsE --------------------------
	.section	.nv.info._ZN7cutlass13device_kernelINS_4conv6kernel13ConvUniversalINS1_16ConvProblemShapeILNS1_8OperatorE2ELi2EEENS1_10collective14CollectiveConvINS1_47MainloopSm100TmaUmmaWarpSpecializedImplicitGemmILS5_2ELi26ELi2ELi1ELi2EN4cute5tupleIJNSA_1CILi1EEESD_SD_EEEEENSB_IJNSC_ILi64EEENSB_IJSG_EEENSB_IJNSC_ILi32EEEEEEEEENS_10bfloat16_tESL_NSA_8TiledMMAINSA_8MMA_AtomIJNSA_20SM100_MMA_F16BF16_SSISL_SL_fLi64ELi64ELNSA_4UMMA5MajorE1ELSQ_1ELNSP_7ScaleInE0ELSR_0EEEEEENSA_6LayoutISE_NSB_IJNSC_ILi0EEESV_SV_EEEEENSB_IJNSA_10UnderscoreESY_SY_EEEEENS7_6detail27Sm100ImplicitGemmTileTraitsINSA_13SM90_TMA_LOADENSA_14ComposedLayoutINSA_7SwizzleILi3ELi4ELi3EEENSA_18smem_ptr_flag_bitsILi16EEENSU_INSB_IJSG_NSC_ILi8EEEEEENSB_IJSD_SG_EEEEEEEvEENS12_INSA_20SM90_TMA_LOAD_IM2COLES1D_vEEEENS_8epilogue10collective18CollectiveEpilogueINS1I_23Sm100TmaWarpSpecializedILi3ELi2ELi16ELb1ELb0EEEJSK_NSB_IJNSU_ISG_SD_EENSU_ISI_SD_EEEEESL_NSB_IJlNSB_IJSD_llEEESV_EEESL_S1R_NS1I_6fusion15FusionCallbacksIS1M_NS1S_17LinearCombinationISL_fSL_fLNS_15FloatRoundStyleE2EEESK_S1P_JEEENSA_5SM1004TMEM4LOAD26SM100_TMEM_LOAD_16dp256b4xES13_NS14_INS15_ILi2ELi4ELi3EEES18_NSU_INSB_IJS19_SI_EEENSB_IJSI_SD_EEEEEEENSA_17SM75_U32x4_LDSM_NENSA_14SM90_TMA_STOREES26_NSA_17SM90_U32x4_STSM_NENSA_39AutoVectorizingCopyWithAssumedAlignmentILi128EEEEEEvvEEEEvNT_6ParamsE,"",@"SHT_CUDA_INFO"
	.sectionflags	@""
	.align	4


	//----- nvinfo : EIATTR_CUDA_API_VERSION
	.align		4
        /*0000*/ 	.byte	0x04, 0x37
        /*0002*/ 	.short	(.L_31 - .L_30)
.L_30:
        /*0004*/ 	.word	0x00000082


	//----- nvinfo : EIATTR_KPARAM_INFO
	.align		4
.L_31:
        /*0008*/ 	.byte	0x04, 0x17
        /*000a*/ 	.short	(.L_33 - .L_32)
.L_32:
        /*000c*/ 	.word	0x00000000
        /*0010*/ 	.short	0x0000
        /*0012*/ 	.short	0x0000
        /*0014*/ 	.byte	0x00, 0xf0, 0x01, 0x20


	//----- nvinfo : EIATTR_AT_ENTRY_FRAGMENTS
	.align		4
.L_33:
        /*0018*/ 	.byte	0x04, 0x4f
        /*001a*/ 	.short	(.L_35 - .L_34)


	//   ....[0]....
.L_34:
        /*001c*/ 	.word	0x00000006


	//----- nvinfo : EIATTR_RESERVED_SMEM_USED
	.align		4
.L_35:
        /*0020*/ 	.byte	0x01, 0x41
	.zero		2


	//----- nvinfo : EIATTR_SPARSE_MMA_MASK
	.align		4
        /*0024*/ 	.byte	0x03, 0x50
        /*0026*/ 	.short	0x0000


	//----- nvinfo : EIATTR_TCGEN05_1CTA_USED
	.align		4
        /*0028*/ 	.byte	0x01, 0x51
	.zero		2


	//----- nvinfo : EIATTR_MAXREG_COUNT
	.align		4
        /*002c*/ 	.byte	0x03, 0x1b
        /*002e*/ 	.short	0x00ff


	//----- nvinfo : EIATTR_NUM_BARRIERS
	.align		4
        /*0030*/ 	.byte	0x02, 0x4c
        /*0032*/ 	.byte	0x07
	.zero		1


	//----- nvinfo : EIATTR_EXTERNS
	.align		4
        /*0034*/ 	.byte	0x04, 0x0f
        /*0036*/ 	.short	(.L_37 - .L_36)


	//   ....[0]....
	.align		4
.L_36:
        /*0038*/ 	.word	index@(__assertfail)


	//----- nvinfo : EIATTR_MERCURY_ISA_VERSION
	.align		4
.L_37:
        /*003c*/ 	.byte	0x03, 0x5f
        /*003e*/ 	.short	0x0101


	//----- nvinfo : EIATTR_INT_WARP_WIDE_INSTR_OFFSETS
	.align		4
        /*0040*/ 	.byte	0x04, 0x31
        /*0042*/ 	.short	(.L_39 - .L_38)


	//   ....[0]....
.L_38:
        /*0044*/ 	.word	0x00004b10


	//   ....[1]....
        /*0048*/ 	.word	0x00004b30


	//   ....[2]....
        /*004c*/ 	.word	0x00004b60


	//   ....[3]....
        /*0050*/ 	.word	0x00005ae0


	//   ....[4]....
        /*0054*/ 	.word	0x00005bf0


	//   ....[5]....
        /*0058*/ 	.word	0x00005d20


	//   ....[6]....
        /*005c*/ 	.word	0x00005e10


	//----- nvinfo : EIATTR_COOP_GROUP_MASK_REGIDS
	.align		4
.L_39:
        /*0060*/ 	.byte	0x04, 0x29
        /*0062*/ 	.short	(.L_41 - .L_40)


	//   ....[0]....
.L_40:
        /*0064*/ 	.word	0xffffffff


	//   ....[1]....
        /*0068*/ 	.word	0xffffffff


	//   ....[2]....
        /*006c*/ 	.word	0xffffffff


	//   ....[3]....
        /*0070*/ 	.word	0xffffffff


	//   ....[4]....
        /*0074*/ 	.word	0xffffffff


	//   ....[5]....
        /*0078*/ 	.word	0xffffffff


	//   ....[6]....
        /*007c*/ 	.word	0xffffffff


	//   ....[7]....
        /*0080*/ 	.word	0xffffffff


	//   ....[8]....
        /*0084*/ 	.word	0xffffffff


	//   ....[9]....
        /*0088*/ 	.word	0xffffffff


	//   ....[10]....
        /*008c*/ 	.word	0xffffffff


	//   ....[11]....
        /*0090*/ 	.word	0xffffffff


	//----- nvinfo : EIATTR_COOP_GROUP_INSTR_OFFSETS
	.align		4
.L_41:
        /*0094*/ 	.byte	0x04, 0x28
        /*0096*/ 	.short	(.L_43 - .L_42)


	//   ....[0]....
.L_42:
        /*0098*/ 	.word	0x00000090


	//   ....[1]....
        /*009c*/ 	.word	0x00000520


	//   ....[2]....
        /*00a0*/ 	.word	0x00000980


	//   ....[3]....
        /*00a4*/ 	.word	0x00000b00


	//   ....[4]....
        /*00a8*/ 	.word	0x00000c00


	//   ....[5]....
        /*00ac*/ 	.word	0x00000d50


	//   ....[6]....
        /*00b0*/ 	.word	0x00002570


	//   ....[7]....
        /*00b4*/ 	.word	0x00003f80


	//   ....[8]....
        /*00b8*/ 	.word	0x00004190


	//   ....[9]....
        /*00bc*/ 	.word	0x000041c0


	//   ....[10]....
        /*00c0*/ 	.word	0x000049f0


	//   ....[11]....
        /*00c4*/ 	.word	0x00004c30


	//----- nvinfo : EIATTR_VRC_CTA_INIT_COUNT
	.align		4
.L_43:
        /*00c8*/ 	.byte	0x02, 0x4a
        /*00ca*/ 	.byte	0x80
	.zero		1


	//----- nvinfo : EIATTR_SYSCALL_OFFSETS
	.align		4
        /*00cc*/ 	.byte	0x04, 0x46
        /*00ce*/ 	.short	(.L_45 - .L_44)


	//   ....[0]....
.L_44:
        /*00d0*/ 	.word	0x00006f70


	//   ....[1]....
        /*00d4*/ 	.word	0x00007060


	//   ....[2]....
        /*00d8*/ 	.word	0x000077a0


	//   ....[3]....
        /*00dc*/ 	.word	0x00008110


	//----- nvinfo : EIATTR_MBARRIER_INSTR_OFFSETS
	.align		4
.L_45:
        /*00e0*/ 	.byte	0x04, 0x39
        /*00e2*/ 	.short	(.L_47 - .L_46)


	//   ....[0]....
.L_46:
        /*00e4*/ 	.word	0x00000620
        /*00e8*/ 	.word	0x000000ff
        /*00ec*/ 	.word	0x00000000
        /*00f0*/ 	.short	0x0100
        /*00f2*/ 	.byte	0x04
	.zero		1


	//   ....[1]....
        /*00f4*/ 	.word	0x00000630
        /*00f8*/ 	.word	0x000000ff
        /*00fc*/ 	.word	0x000000d0
        /*0100*/ 	.short	0x0100
        /*0102*/ 	.byte	0x04
	.zero		1


	//   ....[2]....
        /*0104*/ 	.word	0x00000640
        /*0108*/ 	.word	0x000000ff
        /*010c*/ 	.word	0x00000008
        /*0110*/ 	.short	0x0100
        /*0112*/ 	.byte	0x04
	.zero		1


	//   ....[3]....
        /*0114*/ 	.word	0x00000650
        /*0118*/ 	.word	0x000000ff
        /*011c*/ 	.word	0x000000d8
        /*0120*/ 	.short	0x0100
        /*0122*/ 	.byte	0x04
	.zero		1


	//   ....[4]....
        /*0124*/ 	.word	0x00000660
        /*0128*/ 	.word	0x000000ff
        /*012c*/ 	.word	0x00000010
        /*0130*/ 	.short	0x0100
        /*0132*/ 	.byte	0x04
	.zero		1


	//   ....[5]....
        /*0134*/ 	.word	0x00000670
        /*0138*/ 	.word	0x000000ff
        /*013c*/ 	.word	0x000000e0
        /*0140*/ 	.short	0x0100
        /*0142*/ 	.byte	0x04
	.zero		1


	//   ....[6]....
        /*0144*/ 	.word	0x00000680
        /*0148*/ 	.word	0x000000ff
        /*014c*/ 	.word	0x00000018
        /*0150*/ 	.short	0x0100
        /*0152*/ 	.byte	0x04
	.zero		1


	//   ....[7]....
        /*0154*/ 	.word	0x00000690
        /*0158*/ 	.word	0x000000ff
        /*015c*/ 	.word	0x000000e8
        /*0160*/ 	.short	0x0100
        /*0162*/ 	.byte	0x04
	.zero		1


	//   ....[8]....
        /*0164*/ 	.word	0x000006a0
        /*0168*/ 	.word	0x000000ff
        /*016c*/ 	.word	0x00000020
        /*0170*/ 	.short	0x0100
        /*0172*/ 	.byte	0x04
	.zero		1


	//   ....[9]....
        /*0174*/ 	.word	0x000006b0
        /*0178*/ 	.word	0x000000ff
        /*017c*/ 	.word	0x000000f0
        /*0180*/ 	.short	0x0100
        /*0182*/ 	.byte	0x04
	.zero		1


	//   ....[10]....
        /*0184*/ 	.word	0x000006c0
        /*0188*/ 	.word	0x000000ff
        /*018c*/ 	.word	0x00000028
        /*0190*/ 	.short	0x0100
        /*0192*/ 	.byte	0x04
	.zero		1


	//   ....[11]....
        /*0194*/ 	.word	0x000006d0
        /*0198*/ 	.word	0x000000ff
        /*019c*/ 	.word	0x000000f8
        /*01a0*/ 	.short	0x0100
        /*01a2*/ 	.byte	0x04
	.zero		1


	//   ....[12]....
        /*01a4*/ 	.word	0x000006e0
        /*01a8*/ 	.word	0x000000ff
        /*01ac*/ 	.word	0x00000030
        /*01b0*/ 	.short	0x0100
        /*01b2*/ 	.byte	0x04
	.zero		1


	//   ....[13]....
        /*01b4*/ 	.word	0x000006f0
        /*01b8*/ 	.word	0x000000ff
        /*01bc*/ 	.word	0x00000100
        /*01c0*/ 	.short	0x0100
        /*01c2*/ 	.byte	0x04
	.zero		1


	//   ....[14]....
        /*01c4*/ 	.word	0x00000700
        /*01c8*/ 	.word	0x000000ff
        /*01cc*/ 	.word	0x00000038
        /*01d0*/ 	.short	0x0100
        /*01d2*/ 	.byte	0x04
	.zero		1


	//   ....[15]....
        /*01d4*/ 	.word	0x00000710
        /*01d8*/ 	.word	0x000000ff
        /*01dc*/ 	.word	0x00000108
        /*01e0*/ 	.short	0x0100
        /*01e2*/ 	.byte	0x04
	.zero		1


	//   ....[16]....
        /*01e4*/ 	.word	0x00000720
        /*01e8*/ 	.word	0x000000ff
        /*01ec*/ 	.word	0x00000040
        /*01f0*/ 	.short	0x0100
        /*01f2*/ 	.byte	0x04
	.zero		1


	//   ....[17]....
        /*01f4*/ 	.word	0x00000730
        /*01f8*/ 	.word	0x000000ff
        /*01fc*/ 	.word	0x00000110
        /*0200*/ 	.short	0x0100
        /*0202*/ 	.byte	0x04
	.zero		1


	//   ....[18]....
        /*0204*/ 	.word	0x00000740
        /*0208*/ 	.word	0x000000ff
        /*020c*/ 	.word	0x00000048
        /*0210*/ 	.short	0x0100
        /*0212*/ 	.byte	0x04
	.zero		1


	//   ....[19]....
        /*0214*/ 	.word	0x00000750
        /*0218*/ 	.word	0x000000ff
        /*021c*/ 	.word	0x00000118
        /*0220*/ 	.short	0x0100
        /*0222*/ 	.byte	0x04
	.zero		1


	//   ....[20]....
        /*0224*/ 	.word	0x00000760
        /*0228*/ 	.word	0x000000ff
        /*022c*/ 	.word	0x00000050
        /*0230*/ 	.short	0x0100
        /*0232*/ 	.byte	0x04
	.zero		1


	//   ....[21]....
        /*0234*/ 	.word	0x00000770
        /*0238*/ 	.word	0x000000ff
        /*023c*/ 	.word	0x00000120
        /*0240*/ 	.short	0x0100
        /*0242*/ 	.byte	0x04
	.zero		1


	//   ....[22]....
        /*0244*/ 	.word	0x00000780
        /*0248*/ 	.word	0x000000ff
        /*024c*/ 	.word	0x00000058
        /*0250*/ 	.short	0x0100
        /*0252*/ 	.byte	0x04
	.zero		1


	//   ....[23]....
        /*0254*/ 	.word	0x00000790
        /*0258*/ 	.word	0x000000ff
        /*025c*/ 	.word	0x00000128
        /*0260*/ 	.short	0x0100
        /*0262*/ 	.byte	0x04
	.zero		1


	//   ....[24]....
        /*0264*/ 	.word	0x000007a0
        /*0268*/ 	.word	0x000000ff
        /*026c*/ 	.word	0x00000060
        /*0270*/ 	.short	0x0100
        /*0272*/ 	.byte	0x04
	.zero		1


	//   ....[25]....
        /*0274*/ 	.word	0x000007b0
        /*0278*/ 	.word	0x000000ff
        /*027c*/ 	.word	0x00000130
        /*0280*/ 	.short	0x0100
        /*0282*/ 	.byte	0x04
	.zero		1


	//   ....[26]....
        /*0284*/ 	.word	0x000007c0
        /*0288*/ 	.word	0x000000ff
        /*028c*/ 	.word	0x00000068
        /*0290*/ 	.short	0x0100
        /*0292*/ 	.byte	0x04
	.zero		1


	//   ....[27]....
        /*0294*/ 	.word	0x000007d0
        /*0298*/ 	.word	0x000000ff
        /*029c*/ 	.word	0x00000138
        /*02a0*/ 	.short	0x0100
        /*02a2*/ 	.byte	0x04
	.zero		1


	//   ....[28]....
        /*02a4*/ 	.word	0x000007e0
        /*02a8*/ 	.word	0x000000ff
        /*02ac*/ 	.word	0x00000070
        /*02b0*/ 	.short	0x0100
        /*02b2*/ 	.byte	0x04
	.zero		1


	//   ....[29]....
        /*02b4*/ 	.word	0x000007f0
        /*02b8*/ 	.word	0x000000ff
        /*02bc*/ 	.word	0x00000140
        /*02c0*/ 	.short	0x0100
        /*02c2*/ 	.byte	0x04
	.zero		1


	//   ....[30]....
        /*02c4*/ 	.word	0x00000800
        /*02c8*/ 	.word	0x000000ff
        /*02cc*/ 	.word	0x00000078
        /*02d0*/ 	.short	0x0100
        /*02d2*/ 	.byte	0x04
	.zero		1


	//   ....[31]....
        /*02d4*/ 	.word	0x00000810
        /*02d8*/ 	.word	0x000000ff
        /*02dc*/ 	.word	0x00000148
        /*02e0*/ 	.short	0x0100
        /*02e2*/ 	.byte	0x04
	.zero		1


	//   ....[32]....
        /*02e4*/ 	.word	0x00000820
        /*02e8*/ 	.word	0x000000ff
        /*02ec*/ 	.word	0x00000080
        /*02f0*/ 	.short	0x0100
        /*02f2*/ 	.byte	0x04
	.zero		1


	//   ....[33]....
        /*02f4*/ 	.word	0x00000830
        /*02f8*/ 	.word	0x000000ff
        /*02fc*/ 	.word	0x00000150
        /*0300*/ 	.short	0x0100
        /*0302*/ 	.byte	0x04
	.zero		1


	//   ....[34]....
        /*0304*/ 	.word	0x00000840
        /*0308*/ 	.word	0x000000ff
        /*030c*/ 	.word	0x00000088
        /*0310*/ 	.short	0x0100
        /*0312*/ 	.byte	0x04
	.zero		1


	//   ....[35]....
        /*0314*/ 	.word	0x00000850
        /*0318*/ 	.word	0x000000ff
        /*031c*/ 	.word	0x00000158
        /*0320*/ 	.short	0x0100
        /*0322*/ 	.byte	0x04
	.zero		1


	//   ....[36]....
        /*0324*/ 	.word	0x00000860
        /*0328*/ 	.word	0x000000ff
        /*032c*/ 	.word	0x00000090
        /*0330*/ 	.short	0x0100
        /*0332*/ 	.byte	0x04
	.zero		1


	//   ....[37]....
        /*0334*/ 	.word	0x00000870
        /*0338*/ 	.word	0x000000ff
        /*033c*/ 	.word	0x00000160
        /*0340*/ 	.short	0x0100
        /*0342*/ 	.byte	0x04
	.zero		1


	//   ....[38]....
        /*0344*/ 	.word	0x00000880
        /*0348*/ 	.word	0x000000ff
        /*034c*/ 	.word	0x00000098
        /*0350*/ 	.short	0x0100
        /*0352*/ 	.byte	0x04
	.zero		1


	//   ....[39]....
        /*0354*/ 	.word	0x00000890
        /*0358*/ 	.word	0x000000ff
        /*035c*/ 	.word	0x00000168
        /*0360*/ 	.short	0x0100
        /*0362*/ 	.byte	0x04
	.zero		1


	//   ....[40]....
        /*0364*/ 	.word	0x000008a0
        /*0368*/ 	.word	0x000000ff
        /*036c*/ 	.word	0x000000a0
        /*0370*/ 	.short	0x0100
        /*0372*/ 	.byte	0x04
	.zero		1


	//   ....[41]....
        /*0374*/ 	.word	0x000008b0
        /*0378*/ 	.word	0x000000ff
        /*037c*/ 	.word	0x00000170
        /*0380*/ 	.short	0x0100
        /*0382*/ 	.byte	0x04
	.zero		1


	//   ....[42]....
        /*0384*/ 	.word	0x000008c0
        /*0388*/ 	.word	0x000000ff
        /*038c*/ 	.word	0x000000a8
        /*0390*/ 	.short	0x0100
        /*0392*/ 	.byte	0x04
	.zero		1


	//   ....[43]....
        /*0394*/ 	.word	0x000008d0
        /*0398*/ 	.word	0x000000ff
        /*039c*/ 	.word	0x00000178
        /*03a0*/ 	.short	0x0100
        /*03a2*/ 	.byte	0x04
	.zero		1


	//   ....[44]....
        /*03a4*/ 	.word	0x000008e0
        /*03a8*/ 	.word	0x000000ff
        /*03ac*/ 	.word	0x000000b0
        /*03b0*/ 	.short	0x0100
        /*03b2*/ 	.byte	0x04
	.zero		1


	//   ....[45]....
        /*03b4*/ 	.word	0x000008f0
        /*03b8*/ 	.word	0x000000ff
        /*03bc*/ 	.word	0x00000180
        /*03c0*/ 	.short	0x0100
        /*03c2*/ 	.byte	0x04
	.zero		1


	//   ....[46]....
        /*03c4*/ 	.word	0x00000900
        /*03c8*/ 	.word	0x000000ff
        /*03cc*/ 	.word	0x000000b8
        /*03d0*/ 	.short	0x0100
        /*03d2*/ 	.byte	0x04
	.zero		1


	//   ....[47]....
        /*03d4*/ 	.word	0x00000910
        /*03d8*/ 	.word	0x000000ff
        /*03dc*/ 	.word	0x00000188
        /*03e0*/ 	.short	0x0100
        /*03e2*/ 	.byte	0x04
	.zero		1


	//   ....[48]....
        /*03e4*/ 	.word	0x00000920
        /*03e8*/ 	.word	0x000000ff
        /*03ec*/ 	.word	0x000000c0
        /*03f0*/ 	.short	0x0100
        /*03f2*/ 	.byte	0x04
	.zero		1


	//   ....[49]....
        /*03f4*/ 	.word	0x00000930
        /*03f8*/ 	.word	0x000000ff
        /*03fc*/ 	.word	0x00000190
        /*0400*/ 	.short	0x0100
        /*0402*/ 	.byte	0x04
	.zero		1


	//   ....[50]....
        /*0404*/ 	.word	0x00000940
        /*0408*/ 	.word	0x000000ff
        /*040c*/ 	.word	0x000000c8
        /*0410*/ 	.short	0x0100
        /*0412*/ 	.byte	0x04
	.zero		1


	//   ....[51]....
        /*0414*/ 	.word	0x00000950
        /*0418*/ 	.word	0x000000ff
        /*041c*/ 	.word	0x00000198
        /*0420*/ 	.short	0x0100
        /*0422*/ 	.byte	0x04
	.zero		1


	//   ....[52]....
        /*0424*/ 	.word	0x00000a90
        /*0428*/ 	.word	0x000000ff
        /*042c*/ 	.word	0x000001a0
        /*0430*/ 	.short	0x0100
        /*0432*/ 	.byte	0x04
	.zero		1


	//   ....[53]....
        /*0434*/ 	.word	0x00000aa0
        /*0438*/ 	.word	0x000000ff
        /*043c*/ 	.word	0x000001b8
        /*0440*/ 	.short	0x0100
        /*0442*/ 	.byte	0x04
	.zero		1


	//   ....[54]....
        /*0444*/ 	.word	0x00000ab0
        /*0448*/ 	.word	0x000000ff
        /*044c*/ 	.word	0x000001a8
        /*0450*/ 	.short	0x0100
        /*0452*/ 	.byte	0x04
	.zero		1


	//   ....[55]....
        /*0454*/ 	.word	0x00000ac0
        /*0458*/ 	.word	0x000000ff
        /*045c*/ 	.word	0x000001c0
        /*0460*/ 	.short	0x0100
        /*0462*/ 	.byte	0x04
	.zero		1


	//   ....[56]....
        /*0464*/ 	.word	0x00000ad0
        /*0468*/ 	.word	0x000000ff
        /*046c*/ 	.word	0x000001b0
        /*0470*/ 	.short	0x0100
        /*0472*/ 	.byte	0x04
	.zero		1


	//   ....[57]....
        /*0474*/ 	.word	0x00000ae0
        /*0478*/ 	.word	0x000000ff
        /*047c*/ 	.word	0x000001c8
        /*0480*/ 	.short	0x0100
        /*0482*/ 	.byte	0x04
	.zero		1


	//   ....[58]....
        /*0484*/ 	.word	0x00000bd0
        /*0488*/ 	.word	0x000000ff
        /*048c*/ 	.word	0x000001d0
        /*0490*/ 	.short	0x0100
        /*0492*/ 	.byte	0x06
	.zero		1


	//   ....[59]....
        /*0494*/ 	.word	0x00000be0
        /*0498*/ 	.word	0x000000ff
        /*049c*/ 	.word	0x000001d8
        /*04a0*/ 	.short	0x0100
        /*04a2*/ 	.byte	0x06
	.zero		1


	//   ....[60]....
        /*04a4*/ 	.word	0x00000d20
        /*04a8*/ 	.word	0x000000ff
        /*04ac*/ 	.word	0x000001e0
        /*04b0*/ 	.short	0x0100
        /*04b2*/ 	.byte	0x06
	.zero		1


	//   ....[61]....
        /*04b4*/ 	.word	0x00000d30
        /*04b8*/ 	.word	0x000000ff
        /*04bc*/ 	.word	0x000001e8
        /*04c0*/ 	.short	0x0100
        /*04c2*/ 	.byte	0x06
	.zero		1


	//   ....[62]....
        /*04c4*/ 	.word	0x00000e80
        /*04c8*/ 	.word	0x000000ff
        /*04cc*/ 	.word	0x000001f0
        /*04d0*/ 	.short	0x0100
        /*04d2*/ 	.byte	0x04
	.zero		1


	//   ....[63]....
        /*04d4*/ 	.word	0x00000e90
        /*04d8*/ 	.word	0x000000ff
        /*04dc*/ 	.word	0x00000200
        /*04e0*/ 	.short	0x0100
        /*04e2*/ 	.byte	0x04
	.zero		1


	//   ....[64]....
        /*04e4*/ 	.word	0x00000ea0
        /*04e8*/ 	.word	0x000000ff
        /*04ec*/ 	.word	0x000001f8
        /*04f0*/ 	.short	0x0100
        /*04f2*/ 	.byte	0x04
	.zero		1


	//   ....[65]....
        /*04f4*/ 	.word	0x00000eb0
        /*04f8*/ 	.word	0x000000ff
        /*04fc*/ 	.word	0x00000208
        /*0500*/ 	.short	0x0100
        /*0502*/ 	.byte	0x04
	.zero		1


	//   ....[66]....
        /*0504*/ 	.word	0x00001a60
        /*0508*/ 	.word	0x000000ff
        /*050c*/ 	.word	0x000000d0
        /*0510*/ 	.short	0x010a
        /*0512*/ 	.byte	0x07
	.zero		1


	//   ....[67]....
        /*0514*/ 	.word	0x00001d90
        /*0518*/ 	.word	0x000000ff
        /*051c*/ 	.word	0x000000d0
        /*0520*/ 	.short	0x010a
        /*0522*/ 	.byte	0x21
	.zero		1


	//   ....[68]....
        /*0524*/ 	.word	0x00001f00
        /*0528*/ 	.word	0x000000ff
        /*052c*/ 	.word	0x000000d0
        /*0530*/ 	.short	0x010a
        /*0532*/ 	.byte	0x08
	.zero		1


	//   ....[69]....
        /*0534*/ 	.word	0x000020d0
        /*0538*/ 	.word	0x000000ff
        /*053c*/ 	.word	0x000001d8
        /*0540*/ 	.short	0x0101
        /*0542*/ 	.byte	0x24
	.zero		1


	//   ....[70]....
        /*0544*/ 	.word	0x00002100
        /*0548*/ 	.word	0x000000ff
        /*054c*/ 	.word	0x000000d0
        /*0550*/ 	.short	0x010a
        /*0552*/ 	.byte	0x04
	.zero		1


	//   ....[71]....
        /*0554*/ 	.word	0x00002240
        /*0558*/ 	.word	0x000000ff
        /*055c*/ 	.word	0x000000d0
        /*0560*/ 	.short	0x010a
        /*0562*/ 	.byte	0x19
	.zero		1


	//   ....[72]....
        /*0564*/ 	.word	0x000023b0
        /*0568*/ 	.word	0x000000ff
        /*056c*/ 	.word	0x000000d0
        /*0570*/ 	.short	0x010a
        /*0572*/ 	.byte	0x08
	.zero		1


	//   ....[73]....
        /*0574*/ 	.word	0x00002580
        /*0578*/ 	.word	0x000000ff
        /*057c*/ 	.word	0x000001e0
        /*0580*/ 	.short	0x010a
        /*0582*/ 	.byte	0x24
	.zero		1


	//   ....[74]....
        /*0584*/ 	.word	0x00002640
        /*0588*/ 	.word	0x000000ff
        /*058c*/ 	.word	0x00000000
        /*0590*/ 	.short	0x0101
        /*0592*/ 	.byte	0x04
	.zero		1


	//   ....[75]....
        /*0594*/ 	.word	0x00002c30
        /*0598*/ 	.word	0x000000ff
        /*059c*/ 	.word	0x00000000
        /*05a0*/ 	.short	0x010a
        /*05a2*/ 	.byte	0x04
	.zero		1


	//   ....[76]....
        /*05a4*/ 	.word	0x00002cd0
        /*05a8*/ 	.word	0x000000ff
        /*05ac*/ 	.word	0x00000000
        /*05b0*/ 	.short	0x010a
        /*05b2*/ 	.byte	0x05
	.zero		1


	//   ....[77]....
        /*05b4*/ 	.word	0x00002d70
        /*05b8*/ 	.word	0x000000ff
        /*05bc*/ 	.word	0x00000000
        /*05c0*/ 	.short	0x010a
        /*05c2*/ 	.byte	0x05
	.zero		1


	//   ....[78]....
        /*05c4*/ 	.word	0x00002e10
        /*05c8*/ 	.word	0x000000ff
        /*05cc*/ 	.word	0x00000000
        /*05d0*/ 	.short	0x010a
        /*05d2*/ 	.byte	0x05
	.zero		1


	//   ....[79]....
        /*05d4*/ 	.word	0x00002eb0
        /*05d8*/ 	.word	0x000000ff
        /*05dc*/ 	.word	0x00000000
        /*05e0*/ 	.short	0x010a
        /*05e2*/ 	.byte	0x05
	.zero		1


	//   ....[80]....
        /*05e4*/ 	.word	0x00002f50
        /*05e8*/ 	.word	0x000000ff
        /*05ec*/ 	.word	0x00000000
        /*05f0*/ 	.short	0x010a
        /*05f2*/ 	.byte	0x05
	.zero		1


	//   ....[81]....
        /*05f4*/ 	.word	0x00002ff0
        /*05f8*/ 	.word	0x000000ff
        /*05fc*/ 	.word	0x00000000
        /*0600*/ 	.short	0x010a
        /*0602*/ 	.byte	0x05
	.zero		1


	//   ....[82]....
        /*0604*/ 	.word	0x00003090
        /*0608*/ 	.word	0x000000ff
        /*060c*/ 	.word	0x00000000
        /*0610*/ 	.short	0x010a
        /*0612*/ 	.byte	0x05
	.zero		1


	//   ....[83]....
        /*0614*/ 	.word	0x00003130
        /*0618*/ 	.word	0x000000ff
        /*061c*/ 	.word	0x00000000
        /*0620*/ 	.short	0x010a
        /*0622*/ 	.byte	0x05
	.zero		1


	//   ....[84]....
        /*0624*/ 	.word	0x000031d0
        /*0628*/ 	.word	0x000000ff
        /*062c*/ 	.word	0x00000000
        /*0630*/ 	.short	0x010a
        /*0632*/ 	.byte	0x05
	.zero		1


	//   ....[85]....
        /*0634*/ 	.word	0x00003270
        /*0638*/ 	.word	0x000000ff
        /*063c*/ 	.word	0x00000000
        /*0640*/ 	.short	0x010a
        /*0642*/ 	.byte	0x05
	.zero		1


	//   ....[86]....
        /*0644*/ 	.word	0x00003310
        /*0648*/ 	.word	0x000000ff
        /*064c*/ 	.word	0x00000000
        /*0650*/ 	.short	0x010a
        /*0652*/ 	.byte	0x05
	.zero		1


	//   ....[87]....
        /*0654*/ 	.word	0x000033b0
        /*0658*/ 	.word	0x000000ff
        /*065c*/ 	.word	0x00000000
        /*0660*/ 	.short	0x010a
        /*0662*/ 	.byte	0x05
	.zero		1


	//   ....[88]....
        /*0664*/ 	.word	0x00003450
        /*0668*/ 	.word	0x000000ff
        /*066c*/ 	.word	0x00000000
        /*0670*/ 	.short	0x010a
        /*0672*/ 	.byte	0x05
	.zero		1


	//   ....[89]....
        /*0674*/ 	.word	0x000034f0
        /*0678*/ 	.word	0x000000ff
        /*067c*/ 	.word	0x00000000
        /*0680*/ 	.short	0x010a
        /*0682*/ 	.byte	0x05
	.zero		1


	//   ....[90]....
        /*0684*/ 	.word	0x00003590
        /*0688*/ 	.word	0x000000ff
        /*068c*/ 	.word	0x00000000
        /*0690*/ 	.short	0x010a
        /*0692*/ 	.byte	0x05
	.zero		1


	//   ....[91]....
        /*0694*/ 	.word	0x00003630
        /*0698*/ 	.word	0x000000ff
        /*069c*/ 	.word	0x00000000
        /*06a0*/ 	.short	0x010a
        /*06a2*/ 	.byte	0x05
	.zero		1


	//   ....[92]....
        /*06a4*/ 	.word	0x000036d0
        /*06a8*/ 	.word	0x000000ff
        /*06ac*/ 	.word	0x00000000
        /*06b0*/ 	.short	0x010a
        /*06b2*/ 	.byte	0x05
	.zero		1


	//   ....[93]....
        /*06b4*/ 	.word	0x00003770
        /*06b8*/ 	.word	0x000000ff
        /*06bc*/ 	.word	0x00000000
        /*06c0*/ 	.short	0x010a
        /*06c2*/ 	.byte	0x05
	.zero		1


	//   ....[94]....
        /*06c4*/ 	.word	0x00003810
        /*06c8*/ 	.word	0x000000ff
        /*06cc*/ 	.word	0x00000000
        /*06d0*/ 	.short	0x010a
        /*06d2*/ 	.byte	0x05
	.zero		1


	//   ....[95]....
        /*06d4*/ 	.word	0x000038b0
        /*06d8*/ 	.word	0x000000ff
        /*06dc*/ 	.word	0x00000000
        /*06e0*/ 	.short	0x010a
        /*06e2*/ 	.byte	0x05
	.zero		1


	//   ....[96]....
        /*06e4*/ 	.word	0x00003950
        /*06e8*/ 	.word	0x000000ff
        /*06ec*/ 	.word	0x00000000
        /*06f0*/ 	.short	0x010a
        /*06f2*/ 	.byte	0x05
	.zero		1


	//   ....[97]....
        /*06f4*/ 	.word	0x000039f0
        /*06f8*/ 	.word	0x000000ff
        /*06fc*/ 	.word	0x00000000
        /*0700*/ 	.short	0x010a
        /*0702*/ 	.byte	0x05
	.zero		1


	//   ....[98]....
        /*0704*/ 	.word	0x00003a90
        /*0708*/ 	.word	0x000000ff
        /*070c*/ 	.word	0x00000000
        /*0710*/ 	.short	0x010a
        /*0712*/ 	.byte	0x05
	.zero		1


	//   ....[99]....
        /*0714*/ 	.word	0x00003b30
        /*0718*/ 	.word	0x000000ff
        /*071c*/ 	.word	0x00000000
        /*0720*/ 	.short	0x010a
        /*0722*/ 	.byte	0x05
	.zero		1


	//   ....[100]....
        /*0724*/ 	.word	0x00003be0
        /*0728*/ 	.word	0x00000000
        /*072c*/ 	.word	0x00000000
        /*0730*/ 	.short	0x010a
        /*0732*/ 	.byte	0xff
	.zero		1


	//   ....[101]....
        /*0734*/ 	.word	0x00003d30
        /*0738*/ 	.word	0x000000ff
        /*073c*/ 	.word	0x000001e8
        /*0740*/ 	.short	0x010a
        /*0742*/ 	.byte	0x04
	.zero		1


	//   ....[102]....
        /*0744*/ 	.word	0x00003dd0
        /*0748*/ 	.word	0x000000ff
        /*074c*/ 	.word	0x000001e0
        /*0750*/ 	.short	0x010a
        /*0752*/ 	.byte	0x04
	.zero		1


	//   ....[103]....
        /*0754*/ 	.word	0x00003e70
        /*0758*/ 	.word	0x000000ff
        /*075c*/ 	.word	0x00000000
        /*0760*/ 	.short	0x0101
        /*0762*/ 	.byte	0x05
	.zero		1


	//   ....[104]....
        /*0764*/ 	.word	0x00003eb0
        /*0768*/ 	.word	0x000000ff
        /*076c*/ 	.word	0x000001e8
        /*0770*/ 	.short	0x0106
        /*0772*/ 	.byte	0x04
	.zero		1


	//   ....[105]....
        /*0774*/ 	.word	0x00003ef0
        /*0778*/ 	.word	0x00000000
        /*077c*/ 	.word	0x000001e8
        /*0780*/ 	.short	0x010a
        /*0782*/ 	.byte	0xff
	.zero		1


	//   ....[106]....
        /*0784*/ 	.word	0x000043f0
        /*0788*/ 	.word	0x000000ff
        /*078c*/ 	.word	0x000001e0
        /*0790*/ 	.short	0x010a
        /*0792*/ 	.byte	0x13
	.zero		1


	//   ....[107]....
        /*0794*/ 	.word	0x000044a0
        /*0798*/ 	.word	0x000000ff
        /*079c*/ 	.word	0x00000000
        /*07a0*/ 	.short	0x0101
        /*07a2*/ 	.byte	0x1d
	.zero		1


	//   ....[108]....
        /*07a4*/ 	.word	0x000044b0
        /*07a8*/ 	.word	0x000000ff
        /*07ac*/ 	.word	0x00000200
        /*07b0*/ 	.short	0x010a
        /*07b2*/ 	.byte	0x17
	.zero		1


	//   ....[109]....
        /*07b4*/ 	.word	0x00004570
        /*07b8*/ 	.word	0x000000ff
        /*07bc*/ 	.word	0x00000000
        /*07c0*/ 	.short	0x010a
        /*07c2*/ 	.byte	0x04
	.zero		1


	//   ....[110]....
        /*07c4*/ 	.word	0x000045d0
        /*07c8*/ 	.word	0x000000ff
        /*07cc*/ 	.word	0x00000000
        /*07d0*/ 	.short	0x010a
        /*07d2*/ 	.byte	0x0f
	.zero		1


	//   ....[111]....
        /*07d4*/ 	.word	0x00004710
        /*07d8*/ 	.word	0x000000ff
        /*07dc*/ 	.word	0x00000000
        /*07e0*/ 	.short	0x010a
        /*07e2*/ 	.byte	0x04
	.zero		1


	//   ....[112]....
        /*07e4*/ 	.word	0x00004940
        /*07e8*/ 	.word	0x000000ff
        /*07ec*/ 	.word	0x00000000
        /*07f0*/ 	.short	0x010a
        /*07f2*/ 	.byte	0x04
	.zero		1


	//   ....[113]....
        /*07f4*/ 	.word	0x000049d0
        /*07f8*/ 	.word	0x000000ff
        /*07fc*/ 	.word	0x00000000
        /*0800*/ 	.short	0x010a
        /*0802*/ 	.byte	0x04
	.zero		1


	//   ....[114]....
        /*0804*/ 	.word	0x00005040
        /*0808*/ 	.word	0x000000ff
        /*080c*/ 	.word	0x000001e0
        /*0810*/ 	.short	0x010a
        /*0812*/ 	.byte	0x16
	.zero		1


	//   ....[115]....
        /*0814*/ 	.word	0x000050d0
        /*0818*/ 	.word	0x000000ff
        /*081c*/ 	.word	0x00000000
        /*0820*/ 	.short	0x0101
        /*0822*/ 	.byte	0x23
	.zero		1


	//   ....[116]....
        /*0824*/ 	.word	0x000055e0
        /*0828*/ 	.word	0x000000ff
        /*082c*/ 	.word	0x000001d8
        /*0830*/ 	.short	0x010a
        /*0832*/ 	.byte	0x16
	.zero		1


	//   ....[117]....
        /*0834*/ 	.word	0x00005ab0
        /*0838*/ 	.word	0x000000ff
        /*083c*/ 	.word	0x000001b8
        /*0840*/ 	.short	0x010a
        /*0842*/ 	.byte	0x04
	.zero		1


	//   ....[118]....
        /*0844*/ 	.word	0x00005c90
        /*0848*/ 	.word	0x000000ff
        /*084c*/ 	.word	0x000001a0
        /*0850*/ 	.short	0x010b
        /*0852*/ 	.byte	0x04
	.zero		1


	//   ....[119]....
        /*0854*/ 	.word	0x00005ca0
        /*0858*/ 	.word	0x000000ff
        /*085c*/ 	.word	0x00000000
        /*0860*/ 	.short	0x0101
        /*0862*/ 	.byte	0x07
	.zero		1


	//   ....[120]....
        /*0864*/ 	.word	0x00005cb0
        /*0868*/ 	.word	0x000000ff
        /*086c*/ 	.word	0x000001b8
        /*0870*/ 	.short	0x010a
        /*0872*/ 	.byte	0x05
	.zero		1


	//   ....[121]....
        /*0874*/ 	.word	0x00005ec0
        /*0878*/ 	.word	0x000000ff
        /*087c*/ 	.word	0x000001a0
        /*0880*/ 	.short	0x010b
        /*0882*/ 	.byte	0x05
	.zero		1


	//   ....[122]....
        /*0884*/ 	.word	0x00005ed0
        /*0888*/ 	.word	0x000000ff
        /*088c*/ 	.word	0x00000000
        /*0890*/ 	.short	0x0101
        /*0892*/ 	.byte	0x04
	.zero		1


	//   ....[123]....
        /*0894*/ 	.word	0x00005f20
        /*0898*/ 	.word	0x000000ff
        /*089c*/ 	.word	0x00000000
        /*08a0*/ 	.short	0x010a
        /*08a2*/ 	.byte	0x04
	.zero		1


	//   ....[124]....
        /*08a4*/ 	.word	0x00005ff0
        /*08a8*/ 	.word	0x00000002
        /*08ac*/ 	.word	0x00000000
        /*08b0*/ 	.short	0x010a
        /*08b2*/ 	.byte	0xff
	.zero		1


	//   ....[125]....
        /*08b4*/ 	.word	0x00006060
        /*08b8*/ 	.word	0x00000004
        /*08bc*/ 	.word	0x00000000
        /*08c0*/ 	.short	0x010a
        /*08c2*/ 	.byte	0xff
	.zero		1


	//   ....[126]....
        /*08c4*/ 	.word	0x00006430
        /*08c8*/ 	.word	0x000000ff
        /*08cc*/ 	.word	0x000001e0
        /*08d0*/ 	.short	0x010a
        /*08d2*/ 	.byte	0x30
	.zero		1


	//   ....[127]....
        /*08d4*/ 	.word	0x00006500
        /*08d8*/ 	.word	0x000000ff
        /*08dc*/ 	.word	0x00000000
        /*08e0*/ 	.short	0x0101
        /*08e2*/ 	.byte	0x04
	.zero		1


	//   ....[128]....
        /*08e4*/ 	.word	0x00007440
        /*08e8*/ 	.word	0x00000000
        /*08ec*/ 	.word	0x000001a0
        /*08f0*/ 	.short	0x010a
        /*08f2*/ 	.byte	0xff
	.zero		1


	//   ....[129]....
        /*08f4*/ 	.word	0x00007460
        /*08f8*/ 	.word	0x0000001b
        /*08fc*/ 	.word	0x000001f0
        /*0900*/ 	.short	0x010a
        /*0902*/ 	.byte	0xff
	.zero		1


	//   ....[130]....
        /*0904*/ 	.word	0x000074f0
        /*0908*/ 	.word	0x00000000
        /*090c*/ 	.word	0x000001a0
        /*0910*/ 	.short	0x010a
        /*0912*/ 	.byte	0xff
	.zero		1


	//   ....[131]....
        /*0914*/ 	.word	0x00007680
        /*0918*/ 	.word	0x0000001b
        /*091c*/ 	.word	0x000001f0
        /*0920*/ 	.short	0x010a
        /*0922*/ 	.byte	0xff
	.zero		1


	//   ....[132]....
        /*0924*/ 	.word	0x00007e50
        /*0928*/ 	.word	0x00000000
        /*092c*/ 	.word	0x00000000
        /*0930*/ 	.short	0x0101
        /*0932*/ 	.byte	0xff
	.zero		1


	//   ....[133]....
        /*0934*/ 	.word	0x00007ea0
        /*0938*/ 	.word	0x00000003
        /*093c*/ 	.word	0x000001a0
        /*0940*/ 	.short	0x010a
        /*0942*/ 	.byte	0xff
	.zero		1


	//   ....[134]....
        /*0944*/ 	.word	0x00007f50
        /*0948*/ 	.word	0x00000003
        /*094c*/ 	.word	0x000001a0
        /*0950*/ 	.short	0x010a
        /*0952*/ 	.byte	0xff
	.zero		1


	//   ....[135]....
        /*0954*/ 	.word	0x00008500
        /*0958*/ 	.word	0x000000ff
        /*095c*/ 	.word	0x00000000
        /*0960*/ 	.short	0x0101
        /*0962*/ 	.byte	0x04
	.zero		1


	//   ....[136]....
        /*0964*/ 	.word	0x00008840
        /*0968*/ 	.word	0x00000000
        /*096c*/ 	.word	0x00000000
        /*0970*/ 	.short	0x0101
        /*0972*/ 	.byte	0xff
	.zero		1


	//   ....[137]....
        /*0974*/ 	.word	0x00008ae0
        /*0978*/ 	.word	0x000000ff
        /*097c*/ 	.word	0x00000000
        /*0980*/ 	.short	0x0101
        /*0982*/ 	.byte	0x04
	.zero		1


	//   ....[138]....
        /*0984*/ 	.word	0x00008b10
        /*0988*/ 	.word	0x00000000
        /*098c*/ 	.word	0x000000d0
        /*0990*/ 	.short	0x010a
        /*0992*/ 	.byte	0xff
	.zero		1


	//   ....[139]....
        /*0994*/ 	.word	0x00008b70
        /*0998*/ 	.word	0x00000000
        /*099c*/ 	.word	0x000000d0
        /*09a0*/ 	.short	0x010a
        /*09a2*/ 	.byte	0xff
	.zero		1


	//   ....[140]....
        /*09a4*/ 	.word	0x00008bd0
        /*09a8*/ 	.word	0x00000000
        /*09ac*/ 	.word	0x000001e0
        /*09b0*/ 	.short	0x010a
        /*09b2*/ 	.byte	0xff
	.zero		1


	//   ....[141]....
        /*09b4*/ 	.word	0x00008c30
        /*09b8*/ 	.word	0x00000000
        /*09bc*/ 	.word	0x00000000
        /*09c0*/ 	.short	0x010a
        /*09c2*/ 	.byte	0xff
	.zero		1


	//   ....[142]....
        /*09c4*/ 	.word	0x00008c90
        /*09c8*/ 	.word	0x00000000
        /*09cc*/ 	.word	0x00000000
        /*09d0*/ 	.short	0x010a
        /*09d2*/ 	.byte	0xff
	.zero		1


	//   ....[143]....
        /*09d4*/ 	.word	0x00008cf0
        /*09d8*/ 	.word	0x00000000
        /*09dc*/ 	.word	0x00000000
        /*09e0*/ 	.short	0x010a
        /*09e2*/ 	.byte	0xff
	.zero		1


	//   ....[144]....
        /*09e4*/ 	.word	0x00008d50
        /*09e8*/ 	.word	0x00000000
        /*09ec*/ 	.word	0x00000000
        /*09f0*/ 	.short	0x010a
        /*09f2*/ 	.byte	0xff
	.zero		1


	//   ....[145]....
        /*09f4*/ 	.word	0x00008db0
        /*09f8*/ 	.word	0x00000000
        /*09fc*/ 	.word	0x00000000
        /*0a00*/ 	.short	0x010a
        /*0a02*/ 	.byte	0xff
	.zero		1


	//   ....[146]....
        /*0a04*/ 	.word	0x00008e10
        /*0a08*/ 	.word	0x00000000
        /*0a0c*/ 	.word	0x00000000
        /*0a10*/ 	.short	0x010a
        /*0a12*/ 	.byte	0xff
	.zero		1


	//   ....[147]....
        /*0a14*/ 	.word	0x00008e70
        /*0a18*/ 	.word	0x00000000
        /*0a1c*/ 	.word	0x00000000
        /*0a20*/ 	.short	0x010a
        /*0a22*/ 	.byte	0xff
	.zero		1


	//   ....[148]....
        /*0a24*/ 	.word	0x00008ed0
        /*0a28*/ 	.word	0x00000000
        /*0a2c*/ 	.word	0x00000000
        /*0a30*/ 	.short	0x010a
        /*0a32*/ 	.byte	0xff
	.zero		1


	//   ....[149]....
        /*0a34*/ 	.word	0x00008f30
        /*0a38*/ 	.word	0x00000000
        /*0a3c*/ 	.word	0x00000000
        /*0a40*/ 	.short	0x010a
        /*0a42*/ 	.byte	0xff
	.zero		1


	//   ....[150]....
        /*0a44*/ 	.word	0x00008f90
        /*0a48*/ 	.word	0x00000000
        /*0a4c*/ 	.word	0x00000000
        /*0a50*/ 	.short	0x010a
        /*0a52*/ 	.byte	0xff
	.zero		1


	//   ....[151]....
        /*0a54*/ 	.word	0x00008ff0
        /*0a58*/ 	.word	0x00000000
        /*0a5c*/ 	.word	0x00000000
        /*0a60*/ 	.short	0x010a
        /*0a62*/ 	.byte	0xff
	.zero		1


	//   ....[152]....
        /*0a64*/ 	.word	0x00009050
        /*0a68*/ 	.word	0x00000000
        /*0a6c*/ 	.word	0x00000000
        /*0a70*/ 	.short	0x010a
        /*0a72*/ 	.byte	0xff
	.zero		1


	//   ....[153]....
        /*0a74*/ 	.word	0x000090b0
        /*0a78*/ 	.word	0x00000000
        /*0a7c*/ 	.word	0x00000000
        /*0a80*/ 	.short	0x010a
        /*0a82*/ 	.byte	0xff
	.zero		1


	//   ....[154]....
        /*0a84*/ 	.word	0x00009110
        /*0a88*/ 	.word	0x00000000
        /*0a8c*/ 	.word	0x00000000
        /*0a90*/ 	.short	0x010a
        /*0a92*/ 	.byte	0xff
	.zero		1


	//   ....[155]....
        /*0a94*/ 	.word	0x00009170
        /*0a98*/ 	.word	0x00000000
        /*0a9c*/ 	.word	0x00000000
        /*0aa0*/ 	.short	0x010a
        /*0aa2*/ 	.byte	0xff
	.zero		1


	//   ....[156]....
        /*0aa4*/ 	.word	0x000091d0
        /*0aa8*/ 	.word	0x00000000
        /*0aac*/ 	.word	0x00000000
        /*0ab0*/ 	.short	0x010a
        /*0ab2*/ 	.byte	0xff
	.zero		1


	//   ....[157]....
        /*0ab4*/ 	.word	0x00009230
        /*0ab8*/ 	.word	0x00000000
        /*0abc*/ 	.word	0x00000000
        /*0ac0*/ 	.short	0x010a
        /*0ac2*/ 	.byte	0xff
	.zero		1


	//   ....[158]....
        /*0ac4*/ 	.word	0x00009290
        /*0ac8*/ 	.word	0x00000000
        /*0acc*/ 	.word	0x00000000
        /*0ad0*/ 	.short	0x010a
        /*0ad2*/ 	.byte	0xff
	.zero		1


	//   ....[159]....
        /*0ad4*/ 	.word	0x000092f0
        /*0ad8*/ 	.word	0x00000000
        /*0adc*/ 	.word	0x00000000
        /*0ae0*/ 	.short	0x010a
        /*0ae2*/ 	.byte	0xff
	.zero		1


	//   ....[160]....
        /*0ae4*/ 	.word	0x00009350
        /*0ae8*/ 	.word	0x00000000
        /*0aec*/ 	.word	0x00000000
        /*0af0*/ 	.short	0x010a
        /*0af2*/ 	.byte	0xff
	.zero		1


	//   ....[161]....
        /*0af4*/ 	.word	0x000093b0
        /*0af8*/ 	.word	0x00000000
        /*0afc*/ 	.word	0x00000000
        /*0b00*/ 	.short	0x010a
        /*0b02*/ 	.byte	0xff
	.zero		1


	//   ....[162]....
        /*0b04*/ 	.word	0x00009410
        /*0b08*/ 	.word	0x00000000
        /*0b0c*/ 	.word	0x00000000
        /*0b10*/ 	.short	0x010a
        /*0b12*/ 	.byte	0xff
	.zero		1


	//   ....[163]....
        /*0b14*/ 	.word	0x00009470
        /*0b18*/ 	.word	0x00000000
        /*0b1c*/ 	.word	0x00000000
        /*0b20*/ 	.short	0x010a
        /*0b22*/ 	.byte	0xff
	.zero		1


	//   ....[164]....
        /*0b24*/ 	.word	0x000094d0
        /*0b28*/ 	.word	0x00000000
        /*0b2c*/ 	.word	0x00000000
        /*0b30*/ 	.short	0x010a
        /*0b32*/ 	.byte	0xff
	.zero		1


	//   ....[165]....
        /*0b34*/ 	.word	0x00009530
        /*0b38*/ 	.word	0x00000000
        /*0b3c*/ 	.word	0x00000000
        /*0b40*/ 	.short	0x010a
        /*0b42*/ 	.byte	0xff
	.zero		1


	//   ....[166]....
        /*0b44*/ 	.word	0x00009590
        /*0b48*/ 	.word	0x00000004
        /*0b4c*/ 	.word	0x000001e8
        /*0b50*/ 	.short	0x010a
        /*0b52*/ 	.byte	0xff
	.zero		1


	//   ....[167]....
        /*0b54*/ 	.word	0x000095f0
        /*0b58*/ 	.word	0x00000004
        /*0b5c*/ 	.word	0x000001e0
        /*0b60*/ 	.short	0x010a
        /*0b62*/ 	.byte	0xff
	.zero		1


	//   ....[168]....
        /*0b64*/ 	.word	0x00009650
        /*0b68*/ 	.word	0x00000000
        /*0b6c*/ 	.word	0x000001e0
        /*0b70*/ 	.short	0x010a
        /*0b72*/ 	.byte	0xff
	.zero		1


	//   ....[169]....
        /*0b74*/ 	.word	0x000096b0
        /*0b78*/ 	.word	0x00000000
        /*0b7c*/ 	.word	0x00000200
        /*0b80*/ 	.short	0x010a
        /*0b82*/ 	.byte	0xff
	.zero		1


	//   ....[170]....
        /*0b84*/ 	.word	0x00009710
        /*0b88*/ 	.word	0x00000000
        /*0b8c*/ 	.word	0x00000000
        /*0b90*/ 	.short	0x010a
        /*0b92*/ 	.byte	0xff
	.zero		1


	//   ....[171]....
        /*0b94*/ 	.word	0x00009770
        /*0b98*/ 	.word	0x00000000
        /*0b9c*/ 	.word	0x00000000
        /*0ba0*/ 	.short	0x010a
        /*0ba2*/ 	.byte	0xff
	.zero		1


	//   ....[172]....
        /*0ba4*/ 	.word	0x000097d0
        /*0ba8*/ 	.word	0x00000000
        /*0bac*/ 	.word	0x00000000
        /*0bb0*/ 	.short	0x010a
        /*0bb2*/ 	.byte	0xff
	.zero		1


	//   ....[173]....
        /*0bb4*/ 	.word	0x00009830
        /*0bb8*/ 	.word	0x00000000
        /*0bbc*/ 	.word	0x000001e0
        /*0bc0*/ 	.short	0x010a
        /*0bc2*/ 	.byte	0xff
	.zero		1


	//   ....[174]....
        /*0bc4*/ 	.word	0x00009890
        /*0bc8*/ 	.word	0x00000009
        /*0bcc*/ 	.word	0x000001d8
        /*0bd0*/ 	.short	0x010a
        /*0bd2*/ 	.byte	0xff
	.zero		1


	//   ....[175]....
        /*0bd4*/ 	.word	0x000098f0
        /*0bd8*/ 	.word	0x00000000
        /*0bdc*/ 	.word	0x000001b8
        /*0be0*/ 	.short	0x010a
        /*0be2*/ 	.byte	0xff
	.zero		1


	//   ....[176]....
        /*0be4*/ 	.word	0x00009950
        /*0be8*/ 	.word	0x00000000
        /*0bec*/ 	.word	0x000001b8
        /*0bf0*/ 	.short	0x010a
        /*0bf2*/ 	.byte	0xff
	.zero		1


	//   ....[177]....
        /*0bf4*/ 	.word	0x000099b0
        /*0bf8*/ 	.word	0x00000000
        /*0bfc*/ 	.word	0x00000000
        /*0c00*/ 	.short	0x010a
        /*0c02*/ 	.byte	0xff
	.zero		1


	//   ....[178]....
        /*0c04*/ 	.word	0x00009a00
        /*0c08*/ 	.word	0x00000002
        /*0c0c*/ 	.word	0x00000000
        /*0c10*/ 	.short	0x010a
        /*0c12*/ 	.byte	0xff
	.zero		1


	//   ....[179]....
        /*0c14*/ 	.word	0x00009a60
        /*0c18*/ 	.word	0x00000000
        /*0c1c*/ 	.word	0x000001e0
        /*0c20*/ 	.short	0x010a
        /*0c22*/ 	.byte	0xff
	.zero		1


	//   ....[180]....
        /*0c24*/ 	.word	0x00009ab0
        /*0c28*/ 	.word	0x00000000
        /*0c2c*/ 	.word	0x000001a0
        /*0c30*/ 	.short	0x010a
        /*0c32*/ 	.byte	0xff
	.zero		1


	//   ....[181]....
        /*0c34*/ 	.word	0x00009b00
        /*0c38*/ 	.word	0x0000001b
        /*0c3c*/ 	.word	0x000001f0
        /*0c40*/ 	.short	0x010a
        /*0c42*/ 	.byte	0xff
	.zero		1


	//   ....[182]....
        /*0c44*/ 	.word	0x00009b50
        /*0c48*/ 	.word	0x00000003
        /*0c4c*/ 	.word	0x000001a0
        /*0c50*/ 	.short	0x010a
        /*0c52*/ 	.byte	0xff
	.zero		1


	//----- nvinfo : EIATTR_NUM_MBARRIERS
	.align		4
.L_47:
        /*0c54*/ 	.byte	0x03, 0x38
        /*0c56*/ 	.short	0x0042


	//----- nvinfo : EIATTR_EXIT_INSTR_OFFSETS
	.align		4
        /*0c58*/ 	.byte	0x04, 0x1c
        /*0c5a*/ 	.short	(.L_49 - .L_48)


	//   ....[0]....
.L_48:
        /*0c5c*/ 	.word	0x00003c10


	//   ....[1]....
        /*0c60*/ 	.word	0x00003ec0


	//   ....[2]....
        /*0c64*/ 	.word	0x00003f20


	//   ....[3]....
        /*0c68*/ 	.word	0x00004c40


	//   ....[4]....
        /*0c6c*/ 	.word	0x00006090


	//   ....[5]....
        /*0c70*/ 	.word	0x000060d0


	//   ....[6]....
        /*0c74*/ 	.word	0x000089c0


	//   ....[7]....
        /*0c78*/ 	.word	0x00008a40


	//   ....[8]....
        /*0c7c*/ 	.word	0x00008a70


	//   ....[9]....
        /*0c80*/ 	.word	0x00008af0


	//----- nvinfo : EIATTR_MAX_THREADS
	.align		4
.L_49:
        /*0c84*/ 	.byte	0x04, 0x05
        /*0c86*/ 	.short	(.L_51 - .L_50)
.L_50:
        /*0c88*/ 	.word	0x00000100
        /*0c8c*/ 	.word	0x00000001
        /*0c90*/ 	.word	0x00000001


	//----- nvinfo : EIATTR_CRS_STACK_SIZE
	.align		4
.L_51:
        /*0c94*/ 	.byte	0x04, 0x1e
        /*0c96*/ 	.short	(.L_53 - .L_52)
.L_52:
        /*0c98*/ 	.word	0x00000000


	//----- nvinfo : EIATTR_CBANK_PARAM_SIZE
	.align		4
.L_53:
        /*0c9c*/ 	.byte	0x03, 0x19
        /*0c9e*/ 	.short	0x0800


	//----- nvinfo : EIATTR_PARAM_CBANK
	.align		4
        /*0ca0*/ 	.byte	0x04, 0x0a
        /*0ca2*/ 	.short	(.L_55 - .L_54)
	.align		4
.L_54:
        /*0ca4*/ 	.word	index@(.nv.constant0._ZN7cutlass13device_kernelINS_4conv6kernel13ConvUniversalINS1_16ConvProblemShapeILNS1_8OperatorE2ELi2EEENS1_10collective14CollectiveConvINS1_47MainloopSm100TmaUmmaWarpSpecializedImplicitGemmILS5_2ELi26ELi2ELi1ELi2EN4cute5tupleIJNSA_1CILi1EEESD_SD_EEEEENSB_IJNSC_ILi64EEENSB_IJSG_EEENSB_IJNSC_ILi32EEEEEEEEENS_10bfloat16_tESL_NSA_8TiledMMAINSA_8MMA_AtomIJNSA_20SM100_MMA_F16BF16_SSISL_SL_fLi64ELi64ELNSA_4UMMA5MajorE1ELSQ_1ELNSP_7ScaleInE0ELSR_0EEEEEENSA_6LayoutISE_NSB_IJNSC_ILi0EEESV_SV_EEEEENSB_IJNSA_10UnderscoreESY_SY_EEEEENS7_6detail27Sm100ImplicitGemmTileTraitsINSA_13SM90_TMA_LOADENSA_14ComposedLayoutINSA_7SwizzleILi3ELi4ELi3EEENSA_18smem_ptr_flag_bitsILi16EEENSU_INSB_IJSG_NSC_ILi8EEEEEENSB_IJSD_SG_EEEEEEEvEENS12_INSA_20SM90_TMA_LOAD_IM2COLES1D_vEEEENS_8epilogue10collective18CollectiveEpilogueINS1I_23Sm100TmaWarpSpecializedILi3ELi2ELi16ELb1ELb0EEEJSK_NSB_IJNSU_ISG_SD_EENSU_ISI_SD_EEEEESL_NSB_IJlNSB_IJSD_llEEESV_EEESL_S1R_NS1I_6fusion15FusionCallbacksIS1M_NS1S_17LinearCombinationISL_fSL_fLNS_15FloatRoundStyleE2EEESK_S1P_JEEENSA_5SM1004TMEM4LOAD26SM100_TMEM_LOAD_16dp256b4xES13_NS14_INS15_ILi2ELi4ELi3EEES18_NSU_INSB_IJS19_SI_EEENSB_IJSI_SD_EEEEEEENSA_17SM75_U32x4_LDSM_NENSA_14SM90_TMA_STOREES26_NSA_17SM90_U32x4_STSM_NENSA_39AutoVectorizingCopyWithAssumedAlignmentILi128EEEEEEvvEEEEvNT_6ParamsE)
        /*0ca8*/ 	.short	0x0380
        /*0caa*/ 	.short	0x0800


	//----- nvinfo : EIATTR_SW_WAR
	.align		4
.L_55:
        /*0cac*/ 	.byte	0x04, 0x36
        /*0cae*/ 	.short	(.L_57 - .L_56)
.L_56:
        /*0cb0*/ 	.word	0x00000008
.L_57:


//--------------------- .nv.callgraph             --------------------------
	.section	.nv.callgraph,"",@"SHT_CUDA_CALLGRAPH"
	.align	4
	.sectionentsize	8
	.align		4
        /*0000*/ 	.word	0x00000000
	.align		4
        /*0004*/ 	.word	0xffffffff
	.align		4
        /*0008*/ 	.word	index@(_ZN7cutlass13device_kernelINS_4conv6kernel13ConvUniversalINS1_16ConvProblemShapeILNS1_8OperatorE2ELi2EEENS1_10collective14CollectiveConvINS1_47MainloopSm100TmaUmmaWarpSpecializedImplicitGemmILS5_2ELi26ELi2ELi1ELi2EN4cute5tupleIJNSA_1CILi1EEESD_SD_EEEEENSB_IJNSC_ILi64EEENSB_IJSG_EEENSB_IJNSC_ILi32EEEEEEEEENS_10bfloat16_tESL_NSA_8TiledMMAINSA_8MMA_AtomIJNSA_20SM100_MMA_F16BF16_SSISL_SL_fLi64ELi64ELNSA_4UMMA5MajorE1ELSQ_1ELNSP_7ScaleInE0ELSR_0EEEEEENSA_6LayoutISE_NSB_IJNSC_ILi0EEESV_SV_EEEEENSB_IJNSA_10UnderscoreESY_SY_EEEEENS7_6detail27Sm100ImplicitGemmTileTraitsINSA_13SM90_TMA_LOADENSA_14ComposedLayoutINSA_7SwizzleILi3ELi4ELi3EEENSA_18smem_ptr_flag_bitsILi16EEENSU_INSB_IJSG_NSC_ILi8EEEEEENSB_IJSD_SG_EEEEEEEvEENS12_INSA_20SM90_TMA_LOAD_IM2COLES1D_vEEEENS_8epilogue10collective18CollectiveEpilogueINS1I_23Sm100TmaWarpSpecializedILi3ELi2ELi16ELb1ELb0EEEJSK_NSB_IJNSU_ISG_SD_EENSU_ISI_SD_EEEEESL_NSB_IJlNSB_IJSD_llEEESV_EEESL_S1R_NS1I_6fusion15FusionCallbacksIS1M_NS1S_17LinearCombinationISL_fSL_fLNS_15FloatRoundStyleE2EEESK_S1P_JEEENSA_5SM1004TMEM4LOAD26SM100_TMEM_LOAD_16dp256b4xES13_NS14_INS15_ILi2ELi4ELi3EEES18_NSU_INSB_IJS19_SI_EEENSB_IJSI_SD_EEEEEEENSA_17SM75_U32x4_LDSM_NENSA_14SM90_TMA_STOREES26_NSA_17SM90_U32x4_STSM_NENSA_39AutoVectorizingCopyWithAssumedAlignmentILi128EEEEEEvvEEEEvNT_6ParamsE)
	.align		4
        /*000c*/ 	.word	index@(__assertfail)
	.align		4
        /*0010*/ 	.word	0x00000000
	.align		4
        /*0014*/ 	.word	0xfffffffe
	.align		4
        /*0018*/ 	.word	0x00000000
	.align		4
        /*001c*/ 	.word	0xfffffffd
	.align		4
        /*0020*/ 	.word	0x00000000
	.align		4
        /*0024*/ 	.word	0xfffffffc


//--------------------- .nv.constant4             --------------------------
	.section	.nv.constant4,"a",@progbits
	.align	8
	.align		8
.nv.constant4:
        /*0000*/ 	.dword	__assertfail
	.align		8
        /*0008*/ 	.dword	__unnamed_1
	.align		8
        /*0010*/ 	.dword	__unnamed_2
	.align		8
        /*0018*/ 	.dword	_ZN39_INTERNAL_19c6d20e_4_k_cu_8a57228d_27444cuda3std3__45__cpo5beginE
	.align		8
        /*0020*/ 	.dword	_ZN39_INTERNAL_19c6d20e_4_k_cu_8a57228d_27444cuda3std3__45__cpo3endE
	.align		8
        /*0028*/ 	.dword	_ZN39_INTERNAL_19c6d20e_4_k_cu_8a57228d_27444cuda3std3__45__cpo6cbeginE
	.align		8
        /*0030*/ 	.dword	_ZN39_INTERNAL_19c6d20e_4_k_cu_8a57228d_27444cuda3std3__45__cpo4cendE
	.align		8
        /*0038*/ 	.dword	_ZN39_INTERNAL_19c6d20e_4_k_cu_8a57228d_27444cuda3std3__441_GLOBAL__N__19c6d20e_4_k_cu_8a57228d_27446ignoreE
	.align		8
        /*0040*/ 	.dword	_ZN39_INTERNAL_19c6d20e_4_k_cu_8a57228d_27444cuda3std3__419piecewise_constructE
	.align		8
        /*0048*/ 	.dword	_ZN39_INTERNAL_19c6d20e_4_k_cu_8a57228d_27444cuda3std3__48in_placeE
	.align		8
        /*0050*/ 	.dword	_ZN39_INTERNAL_19c6d20e_4_k_cu_8a57228d_27444cuda3std6ranges3__45__cpo4swapE
	.align		8
        /*0058*/ 	.dword	_ZN39_INTERNAL_19c6d20e_4_k_cu_8a57228d_27444cuda3std6ranges3__45__cpo9iter_moveE
	.align		8
        /*0060*/ 	.dword	_ZN39_INTERNAL_19c6d20e_4_k_cu_8a57228d_27444cute7productE
	.align		8
        /*0068*/ 	.dword	_ZN39_INTERNAL_19c6d20e_4_k_cu_8a57228d_27444cute1_E
	.align		8
        /*0070*/ 	.dword	$str$27
	.align		8
        /*0078*/ 	.dword	$str$28
	.align		8
        /*0080*/ 	.dword	$str$29
	.align		8
        /*0088*/ 	.dword	$str$30


//--------------------- .text._ZN7cutlass13device_kernelINS_4conv6kernel13ConvUniversalINS1_16ConvProblemShapeILNS1_8OperatorE2ELi2EEENS1_10collective14CollectiveConvINS1_47MainloopSm100TmaUmmaWarpSpecializedImplicitGemmILS5_2ELi26ELi2ELi1ELi2EN4cute5tupleIJNSA_1CILi1EEESD_SD_EEEEENSB_IJNSC_ILi64EEENSB_IJSG_EEENSB_IJNSC_ILi32EEEEEEEEENS_10bfloat16_tESL_NSA_8TiledMMAINSA_8MMA_AtomIJNSA_20SM100_MMA_F16BF16_SSISL_SL_fLi64ELi64ELNSA_4UMMA5MajorE1ELSQ_1ELNSP_7ScaleInE0ELSR_0EEEEEENSA_6LayoutISE_NSB_IJNSC_ILi0EEESV_SV_EEEEENSB_IJNSA_10UnderscoreESY_SY_EEEEENS7_6detail27Sm100ImplicitGemmTileTraitsINSA_13SM90_TMA_LOADENSA_14ComposedLayoutINSA_7SwizzleILi3ELi4ELi3EEENSA_18smem_ptr_flag_bitsILi16EEENSU_INSB_IJSG_NSC_ILi8EEEEEENSB_IJSD_SG_EEEEEEEvEENS12_INSA_20SM90_TMA_LOAD_IM2COLES1D_vEEEENS_8epilogue10collective18CollectiveEpilogueINS1I_23Sm100TmaWarpSpecializedILi3ELi2ELi16ELb1ELb0EEEJSK_NSB_IJNSU_ISG_SD_EENSU_ISI_SD_EEEEESL_NSB_IJlNSB_IJSD_llEEESV_EEESL_S1R_NS1I_6fusion15FusionCallbacksIS1M_NS1S_17LinearCombinationISL_fSL_fLNS_15FloatRoundStyleE2EEESK_S1P_JEEENSA_5SM1004TMEM4LOAD26SM100_TMEM_LOAD_16dp256b4xES13_NS14_INS15_ILi2ELi4ELi3EEES18_NSU_INSB_IJS19_SI_EEENSB_IJSI_SD_EEEEEEENSA_17SM75_U32x4_LDSM_NENSA_14SM90_TMA_STOREES26_NSA_17SM90_U32x4_STSM_NENSA_39AutoVectorizingCopyWithAssumedAlignmentILi128EEEEEEvvEEEEvNT_6ParamsE --------------------------
	.section	.text._ZN7cutlass13device_kernelINS_4conv6kernel13ConvUniversalINS1_16ConvProblemShapeILNS1_8OperatorE2ELi2EEENS1_10collective14CollectiveConvINS1_47MainloopSm100TmaUmmaWarpSpecializedImplicitGemmILS5_2ELi26ELi2ELi1ELi2EN4cute5tupleIJNSA_1CILi1EEESD_SD_EEEEENSB_IJNSC_ILi64EEENSB_IJSG_EEENSB_IJNSC_ILi32EEEEEEEEENS_10bfloat16_tESL_NSA_8TiledMMAINSA_8MMA_AtomIJNSA_20SM100_MMA_F16BF16_SSISL_SL_fLi64ELi64ELNSA_4UMMA5MajorE1ELSQ_1ELNSP_7ScaleInE0ELSR_0EEEEEENSA_6LayoutISE_NSB_IJNSC_ILi0EEESV_SV_EEEEENSB_IJNSA_10UnderscoreESY_SY_EEEEENS7_6detail27Sm100ImplicitGemmTileTraitsINSA_13SM90_TMA_LOADENSA_14ComposedLayoutINSA_7SwizzleILi3ELi4ELi3EEENSA_18smem_ptr_flag_bitsILi16EEENSU_INSB_IJSG_NSC_ILi8EEEEEENSB_IJSD_SG_EEEEEEEvEENS12_INSA_20SM90_TMA_LOAD_IM2COLES1D_vEEEENS_8epilogue10collective18CollectiveEpilogueINS1I_23Sm100TmaWarpSpecializedILi3ELi2ELi16ELb1ELb0EEEJSK_NSB_IJNSU_ISG_SD_EENSU_ISI_SD_EEEEESL_NSB_IJlNSB_IJSD_llEEESV_EEESL_S1R_NS1I_6fusion15FusionCallbacksIS1M_NS1S_17LinearCombinationISL_fSL_fLNS_15FloatRoundStyleE2EEESK_S1P_JEEENSA_5SM1004TMEM4LOAD26SM100_TMEM_LOAD_16dp256b4xES13_NS14_INS15_ILi2ELi4ELi3EEES18_NSU_INSB_IJS19_SI_EEENSB_IJSI_SD_EEEEEEENSA_17SM75_U32x4_LDSM_NENSA_14SM90_TMA_STOREES26_NSA_17SM90_U32x4_STSM_NENSA_39AutoVectorizingCopyWithAssumedAlignmentILi128EEEEEEvvEEEEvNT_6ParamsE,"ax",@progbits
	.align	128
.text._ZN7cutlass13device_kernelINS_4conv6kernel13ConvUniversalINS1_16ConvProblemShapeILNS1_8OperatorE2ELi2EEENS1_10collective14CollectiveConvINS1_47MainloopSm100TmaUmmaWarpSpecializedImplicitGemmILS5_2ELi26ELi2ELi1ELi2EN4cute5tupleIJNSA_1CILi1EEESD_SD_EEEEENSB_IJNSC_ILi64EEENSB_IJSG_EEENSB_IJNSC_ILi32EEEEEEEEENS_10bfloat16_tESL_NSA_8TiledMMAINSA_8MMA_AtomIJNSA_20SM100_MMA_F16BF16_SSISL_SL_fLi64ELi64ELNSA_4UMMA5MajorE1ELSQ_1ELNSP_7ScaleInE0ELSR_0EEEEEENSA_6LayoutISE_NSB_IJNSC_ILi0EEESV_SV_EEEEENSB_IJNSA_10UnderscoreESY_SY_EEEEENS7_6detail27Sm100ImplicitGemmTileTraitsINSA_13SM90_TMA_LOADENSA_14ComposedLayoutINSA_7SwizzleILi3ELi4ELi3EEENSA_18smem_ptr_flag_bitsILi16EEENSU_INSB_IJSG_NSC_ILi8EEEEEENSB_IJSD_SG_EEEEEEEvEENS12_INSA_20SM90_TMA_LOAD_IM2COLES1D_vEEEENS_8epilogue10collective18CollectiveEpilogueINS1I_23Sm100TmaWarpSpecializedILi3ELi2ELi16ELb1ELb0EEEJSK_NSB_IJNSU_ISG_SD_EENSU_ISI_SD_EEEEESL_NSB_IJlNSB_IJSD_llEEESV_EEESL_S1R_NS1I_6fusion15FusionCallbacksIS1M_NS1S_17LinearCombinationISL_fSL_fLNS_15FloatRoundStyleE2EEESK_S1P_JEEENSA_5SM1004TMEM4LOAD26SM100_TMEM_LOAD_16dp256b4xES13_NS14_INS15_ILi2ELi4ELi3EEES18_NSU_INSB_IJS19_SI_EEENSB_IJSI_SD_EEEEEEENSA_17SM75_U32x4_LDSM_NENSA_14SM90_TMA_STOREES26_NSA_17SM90_U32x4_STSM_NENSA_39AutoVectorizingCopyWithAssumedAlignmentILi128EEEEEEvvEEEEvNT_6ParamsE:
        .type           _ZN7cutlass13device_kernelINS_4conv6kernel13ConvUniversalINS1_16ConvProblemShapeILNS1_8OperatorE2ELi2EEENS1_10collective14CollectiveConvINS1_47MainloopSm100TmaUmmaWarpSpecializedImplicitGemmILS5_2ELi26ELi2ELi1ELi2EN4cute5tupleIJNSA_1CILi1EEESD_SD_EEEEENSB_IJNSC_ILi64EEENSB_IJSG_EEENSB_IJNSC_ILi32EEEEEEEEENS_10bfloat16_tESL_NSA_8TiledMMAINSA_8MMA_AtomIJNSA_20SM100_MMA_F16BF16_SSISL_SL_fLi64ELi64ELNSA_4UMMA5MajorE1ELSQ_1ELNSP_7ScaleInE0ELSR_0EEEEEENSA_6LayoutISE_NSB_IJNSC_ILi0EEESV_SV_EEEEENSB_IJNSA_10UnderscoreESY_SY_EEEEENS7_6detail27Sm100ImplicitGemmTileTraitsINSA_13SM90_TMA_LOADENSA_14ComposedLayoutINSA_7SwizzleILi3ELi4ELi3EEENSA_18smem_ptr_flag_bitsILi16EEENSU_INSB_IJSG_NSC_ILi8EEEEEENSB_IJSD_SG_EEEEEEEvEENS12_INSA_20SM90_TMA_LOAD_IM2COLES1D_vEEEENS_8epilogue10collective18CollectiveEpilogueINS1I_23Sm100TmaWarpSpecializedILi3ELi2ELi16ELb1ELb0EEEJSK_NSB_IJNSU_ISG_SD_EENSU_ISI_SD_EEEEESL_NSB_IJlNSB_IJSD_llEEESV_EEESL_S1R_NS1I_6fusion15FusionCallbacksIS1M_NS1S_17LinearCombinationISL_fSL_fLNS_15FloatRoundStyleE2EEESK_S1P_JEEENSA_5SM1004TMEM4LOAD26SM100_TMEM_LOAD_16dp256b4xES13_NS14_INS15_ILi2ELi4ELi3EEES18_NSU_INSB_IJS19_SI_EEENSB_IJSI_SD_EEEEEEENSA_17SM75_U32x4_LDSM_NENSA_14SM90_TMA_STOREES26_NSA_17SM90_U32x4_STSM_NENSA_39AutoVectorizingCopyWithAssumedAlignmentILi128EEEEEEvvEEEEvNT_6ParamsE,@function
        .size           _ZN7cutlass13device_kernelINS_4conv6kernel13ConvUniversalINS1_16ConvProblemShapeILNS1_8OperatorE2ELi2EEENS1_10collective14CollectiveConvINS1_47MainloopSm100TmaUmmaWarpSpecializedImplicitGemmILS5_2ELi26ELi2ELi1ELi2EN4cute5tupleIJNSA_1CILi1EEESD_SD_EEEEENSB_IJNSC_ILi64EEENSB_IJSG_EEENSB_IJNSC_ILi32EEEEEEEEENS_10bfloat16_tESL_NSA_8TiledMMAINSA_8MMA_AtomIJNSA_20SM100_MMA_F16BF16_SSISL_SL_fLi64ELi64ELNSA_4UMMA5MajorE1ELSQ_1ELNSP_7ScaleInE0ELSR_0EEEEEENSA_6LayoutISE_NSB_IJNSC_ILi0EEESV_SV_EEEEENSB_IJNSA_10UnderscoreESY_SY_EEEEENS7_6detail27Sm100ImplicitGemmTileTraitsINSA_13SM90_TMA_LOADENSA_14ComposedLayoutINSA_7SwizzleILi3ELi4ELi3EEENSA_18smem_ptr_flag_bitsILi16EEENSU_INSB_IJSG_NSC_ILi8EEEEEENSB_IJSD_SG_EEEEEEEvEENS12_INSA_20SM90_TMA_LOAD_IM2COLES1D_vEEEENS_8epilogue10collective18CollectiveEpilogueINS1I_23Sm100TmaWarpSpecializedILi3ELi2ELi16ELb1ELb0EEEJSK_NSB_IJNSU_ISG_SD_EENSU_ISI_SD_EEEEESL_NSB_IJlNSB_IJSD_llEEESV_EEESL_S1R_NS1I_6fusion15FusionCallbacksIS1M_NS1S_17LinearCombinationISL_fSL_fLNS_15FloatRoundStyleE2EEESK_S1P_JEEENSA_5SM1004TMEM4LOAD26SM100_TMEM_LOAD_16dp256b4xES13_NS14_INS15_ILi2ELi4ELi3EEES18_NSU_INSB_IJS19_SI_EEENSB_IJSI_SD_EEEEEEENSA_17SM75_U32x4_LDSM_NENSA_14SM90_TMA_STOREES26_NSA_17SM90_U32x4_STSM_NENSA_39AutoVectorizingCopyWithAssumedAlignmentILi128EEEEEEvvEEEEvNT_6ParamsE,(.L_x_210 - _ZN7cutlass13device_kernelINS_4conv6kernel13ConvUniversalINS1_16ConvProblemShapeILNS1_8OperatorE2ELi2EEENS1_10collective14CollectiveConvINS1_47MainloopSm100TmaUmmaWarpSpecializedImplicitGemmILS5_2ELi26ELi2ELi1ELi2EN4cute5tupleIJNSA_1CILi1EEESD_SD_EEEEENSB_IJNSC_ILi64EEENSB_IJSG_EEENSB_IJNSC_ILi32EEEEEEEEENS_10bfloat16_tESL_NSA_8TiledMMAINSA_8MMA_AtomIJNSA_20SM100_MMA_F16BF16_SSISL_SL_fLi64ELi64ELNSA_4UMMA5MajorE1ELSQ_1ELNSP_7ScaleInE0ELSR_0EEEEEENSA_6LayoutISE_NSB_IJNSC_ILi0EEESV_SV_EEEEENSB_IJNSA_10UnderscoreESY_SY_EEEEENS7_6detail27Sm100ImplicitGemmTileTraitsINSA_13SM90_TMA_LOADENSA_14ComposedLayoutINSA_7SwizzleILi3ELi4ELi3EEENSA_18smem_ptr_flag_bitsILi16EEENSU_INSB_IJSG_NSC_ILi8EEEEEENSB_IJSD_SG_EEEEEEEvEENS12_INSA_20SM90_TMA_LOAD_IM2COLES1D_vEEEENS_8epilogue10collective18CollectiveEpilogueINS1I_23Sm100TmaWarpSpecializedILi3ELi2ELi16ELb1ELb0EEEJSK_NSB_IJNSU_ISG_SD_EENSU_ISI_SD_EEEEESL_NSB_IJlNSB_IJSD_llEEESV_EEESL_S1R_NS1I_6fusion15FusionCallbacksIS1M_NS1S_17LinearCombinationISL_fSL_fLNS_15FloatRoundStyleE2EEESK_S1P_JEEENSA_5SM1004TMEM4LOAD26SM100_TMEM_LOAD_16dp256b4xES13_NS14_INS15_ILi2ELi4ELi3EEES18_NSU_INSB_IJS19_SI_EEENSB_IJSI_SD_EEEEEEENSA_17SM75_U32x4_LDSM_NENSA_14SM90_TMA_STOREES26_NSA_17SM90_U32x4_STSM_NENSA_39AutoVectorizingCopyWithAssumedAlignmentILi128EEEEEEvvEEEEvNT_6ParamsE)
        .other          _ZN7cutlass13device_kernelINS_4conv6kernel13ConvUniversalINS1_16ConvProblemShapeILNS1_8OperatorE2ELi2EEENS1_10collective14CollectiveConvINS1_47MainloopSm100TmaUmmaWarpSpecializedImplicitGemmILS5_2ELi26ELi2ELi1ELi2EN4cute5tupleIJNSA_1CILi1EEESD_SD_EEEEENSB_IJNSC_ILi64EEENSB_IJSG_EEENSB_IJNSC_ILi32EEEEEEEEENS_10bfloat16_tESL_NSA_8TiledMMAINSA_8MMA_AtomIJNSA_20SM100_MMA_F16BF16_SSISL_SL_fLi64ELi64ELNSA_4UMMA5MajorE1ELSQ_1ELNSP_7ScaleInE0ELSR_0EEEEEENSA_6LayoutISE_NSB_IJNSC_ILi0EEESV_SV_EEEEENSB_IJNSA_10UnderscoreESY_SY_EEEEENS7_6detail27Sm100ImplicitGemmTileTraitsINSA_13SM90_TMA_LOADENSA_14ComposedLayoutINSA_7SwizzleILi3ELi4ELi3EEENSA_18smem_ptr_flag_bitsILi16EEENSU_INSB_IJSG_NSC_ILi8EEEEEENSB_IJSD_SG_EEEEEEEvEENS12_INSA_20SM90_TMA_LOAD_IM2COLES1D_vEEEENS_8epilogue10collective18CollectiveEpilogueINS1I_23Sm100TmaWarpSpecializedILi3ELi2ELi16ELb1ELb0EEEJSK_NSB_IJNSU_ISG_SD_EENSU_ISI_SD_EEEEESL_NSB_IJlNSB_IJSD_llEEESV_EEESL_S1R_NS1I_6fusion15FusionCallbacksIS1M_NS1S_17LinearCombinationISL_fSL_fLNS_15FloatRoundStyleE2EEESK_S1P_JEEENSA_5SM1004TMEM4LOAD26SM100_TMEM_LOAD_16dp256b4xES13_NS14_INS15_ILi2ELi4ELi3EEES18_NSU_INSB_IJS19_SI_EEENSB_IJSI_SD_EEEEEEENSA_17SM75_U32x4_LDSM_NENSA_14SM90_TMA_STOREES26_NSA_17SM90_U32x4_STSM_NENSA_39AutoVectorizingCopyWithAssumedAlignmentILi128EEEEEEvvEEEEvNT_6ParamsE,@"STO_CUDA_ENTRY STV_DEFAULT"
_ZN7cutlass13device_kernelINS_4conv6kernel13ConvUniversalINS1_16ConvProblemShapeILNS1_8OperatorE2ELi2EEENS1_10collective14CollectiveConvINS1_47MainloopSm100TmaUmmaWarpSpecializedImplicitGemmILS5_2ELi26ELi2ELi1ELi2EN4cute5tupleIJNSA_1CILi1EEESD_SD_EEEEENSB_IJNSC_ILi64EEENSB_IJSG_EEENSB_IJNSC_ILi32EEEEEEEEENS_10bfloat16_tESL_NSA_8TiledMMAINSA_8MMA_AtomIJNSA_20SM100_MMA_F16BF16_SSISL_SL_fLi64ELi64ELNSA_4UMMA5MajorE1ELSQ_1ELNSP_7ScaleInE0ELSR_0EEEEEENSA_6LayoutISE_NSB_IJNSC_ILi0EEESV_SV_EEEEENSB_IJNSA_10UnderscoreESY_SY_EEEEENS7_6detail27Sm100ImplicitGemmTileTraitsINSA_13SM90_TMA_LOADENSA_14ComposedLayoutINSA_7SwizzleILi3ELi4ELi3EEENSA_18smem_ptr_flag_bitsILi16EEENSU_INSB_IJSG_NSC_ILi8EEEEEENSB_IJSD_SG_EEEEEEEvEENS12_INSA_20SM90_TMA_LOAD_IM2COLES1D_vEEEENS_8epilogue10collective18CollectiveEpilogueINS1I_23Sm100TmaWarpSpecializedILi3ELi2ELi16ELb1ELb0EEEJSK_NSB_IJNSU_ISG_SD_EENSU_ISI_SD_EEEEESL_NSB_IJlNSB_IJSD_llEEESV_EEESL_S1R_NS1I_6fusion15FusionCallbacksIS1M_NS1S_17LinearCombinationISL_fSL_fLNS_15FloatRoundStyleE2EEESK_S1P_JEEENSA_5SM1004TMEM4LOAD26SM100_TMEM_LOAD_16dp256b4xES13_NS14_INS15_ILi2ELi4ELi3EEES18_NSU_INSB_IJS19_SI_EEENSB_IJSI_SD_EEEEEEENSA_17SM75_U32x4_LDSM_NENSA_14SM90_TMA_STOREES26_NSA_17SM90_U32x4_STSM_NENSA_39AutoVectorizingCopyWithAssumedAlignmentILi128EEEEEEvvEEEEvNT_6ParamsE:
[----:B------:R-:W1:Y:S01]  /*0000*/  LDC R1, c[0x0][0x37c] ;  /* 0x0000df00ff017b82 */ /* 0x000e620000000800 */
[----:B------:R-:W2:Y:S07]  /*0010*/  S2R R54, SR_TID.X ;  /* 0x0000000000367919 */ /* 0x000eae0000002100 */
[----:B------:R-:W3:Y:S01]  /*0020*/  LDC.64 R2, c[0x0][0x890] ;  /* 0x00022400ff027b82 */ /* 0x000ee20000000a00 */
[----:B------:R-:W-:Y:S01]  /*0030*/  ELECT P2, URZ, PT ;  /* 0x0000000000ff782f */ /* 0x000fe20003840000 */
[----:B-1----:R-:W-:Y:S01]  /*0040*/  VIADD R1, R1, 0xfffffff8 ;  /* 0xfffffff801017836 */ /* 0x002fe20000000000 */
[----:B------:R-:W-:-:S02]  /*0050*/  PRMT R55, RZ, 0x7610, R55 ;  /* 0x00007610ff377816 */ /* 0x000fc40000000037 */
[----:B---3--:R-:W-:-:S04]  /*0060*/  ISETP.NE.U32.AND P0, PT, R2, RZ, PT ;  /* 0x000000ff0200720c */ /* 0x008fc80003f05070 */
[----:B------:R-:W-:Y:S02]  /*0070*/  ISETP.NE.AND.EX P0, PT, R3, RZ, PT, P0 ;  /* 0x000000ff0300720c */ /* 0x000fe40003f05300 */
[----:B--2---:R-:W-:-:S05]  /*0080*/  SHF.R.U32.HI R56, RZ, 0x5, R54 ;  /* 0x00000005ff387819 */ /* 0x004fca0000011636 */
[----:B------:R-:W1:Y:S02]  /*0090*/  SHFL.IDX PT, R0, R56, RZ, 0x1f ;  /* 0x00001fff38007589 */ /* 0x000e6400000e0000 */
[----:B-1----:R-:W-:-:S04]  /*00a0*/  R2UR UR15, R0 ;  /* 0x00000000000f72ca */ /* 0x002fc800000e0000 */
[----:B------:R-:W-:Y:S05]  /*00b0*/  @P0 BRA `(.L_x_0) ;  /* 0x0000000000300947 */ /* 0x000fea0003800000 */
[----:B------:R-:W1:Y:S02]  /*00c0*/  LDCU.64 UR4, c[0x0][0x888] ;  /* 0x00011100ff0477ac */ /* 0x000e640008000a00 */
[----:B-1----:R-:W-:-:S04]  /*00d0*/  UISETP.NE.U32.AND UP0, UPT, UR4, URZ, UPT ;  /* 0x000000ff0400728c */ /* 0x002fc8000bf05070 */
[----:B------:R-:W-:-:S09]  /*00e0*/  UISETP.NE.AND.EX UP0, UPT, UR5, URZ, UPT, UP0 ;  /* 0x000000ff0500728c */ /* 0x000fd2000bf05300 */
[----:B------:R-:W-:Y:S05]  /*00f0*/  BRA.U !UP0, `(.L_x_1) ;  /* 0x0000000108147547 */ /* 0x000fea000b800000 */
[----:B------:R-:W1:Y:S01]  /*0100*/  LDC.64 R26, c[0x0][0x888] ;  /* 0x00022200ff1a7b82 */ /* 0x000e620000000a00 */
[----:B------:R-:W1:Y:S02]  /*0110*/  LDCU.64 UR4, c[0x0][0x358] ;  /* 0x00006b00ff0477ac */ /* 0x000e640008000a00 */
[----:B-1----:R1:W5:Y:S01]  /*0120*/  LDG.E R26, desc[UR4][R26.64] ;  /* 0x000000041a1a7981 */ /* 0x002362000c1e1900 */
[----:B------:R-:W-:Y:S01]  /*0130*/  HFMA2 R55, -RZ, RZ, 0, 5.9604644775390625e-08 ;  /* 0x00000001ff377431 */ /* 0x000fe200000001ff */
[----:B------:R-:W-:Y:S05]  /*0140*/  BRA `(.L_x_0) ;  /* 0x00000000000c7947 */ /* 0x000fea0003800000 */
.L_x_1:
[----:B------:R-:W1:Y:S01]  /*0150*/  LDCU UR4, c[0x0][0x880] ;  /* 0x00011000ff0477ac */ /* 0x000e620008000800 */
[----:B------:R-:W-:Y:S01]  /*0160*/  HFMA2 R55, -RZ, RZ, 0, 5.9604644775390625e-08 ;  /* 0x00000001ff377431 */ /* 0x000fe200000001ff */
[----:B-1----:R-:W-:-:S07]  /*0170*/  MOV R26, UR4 ;  /* 0x00000004001a7c02 */ /* 0x002fce0008000f00 */
.L_x_0:
[----:B------:R-:W2:Y:S02]  /*0180*/  LDCU.64 UR4, c[0x0][0x8b0] ;  /* 0x00011600ff0477ac */ /* 0x000ea40008000a00 */
[----:B--2---:R-:W-:-:S04]  /*0190*/  UISETP.NE.U32.AND UP0, UPT, UR4, URZ, UPT ;  /* 0x000000ff0400728c */ /* 0x004fc8000bf05070 */
[----:B------:R-:W-:-:S09]  /*01a0*/  UISETP.NE.AND.EX UP0, UPT, UR5, URZ, UPT, UP0 ;  /* 0x000000ff0500728c */ /* 0x000fd2000bf05300 */
[----:B------:R-:W-:Y:S05]  /*01b0*/  BRA.U UP0, `(.L_x_2) ;  /* 0x0000000100287547 */ /* 0x000fea000b800000 */
[----:B------:R-:W2:Y:S02]  /*01c0*/  LDCU.64 UR4, c[0x0][0x8a8] ;  /* 0x00011500ff0477ac */ /* 0x000ea40008000a00 */
[----:B--2---:R-:W-:-:S04]  /*01d0*/  UISETP.NE.U32.AND UP0, UPT, UR4, URZ, UPT ;  /* 0x000000ff0400728c */ /* 0x004fc8000bf05070 */
[----:B------:R-:W-:-:S09]  /*01e0*/  UISETP.NE.AND.EX UP0, UPT, UR5, URZ, UPT, UP0 ;  /* 0x000000ff0500728c */ /* 0x000fd2000bf05300 */
[----:B------:R-:W-:Y:S05]  /*01f0*/  BRA.U !UP0, `(.L_x_3) ;  /* 0x0000000108107547 */ /* 0x000fea000b800000 */
[----:B------:R-:W2:Y:S01]  /*0200*/  LDC.64 R24, c[0x0][0x8a8] ;  /* 0x00022a00ff187b82 */ /* 0x000ea20000000a00 */
[----:B------:R-:W2:Y:S02]  /*0210*/  LDCU.64 UR4, c[0x0][0x358] ;  /* 0x00006b00ff0477ac */ /* 0x000ea40008000a00 */
[----:B--2---:R2:W5:Y:S01]  /*0220*/  LDG.E R24, desc[UR4][R24.64] ;  /* 0x0000000418187981 */ /* 0x004562000c1e1900 */
[----:B------:R-:W-:Y:S05]  /*0230*/  BRA `(.L_x_2) ;  /* 0x0000000000087947 */ /* 0x000fea0003800000 */
.L_x_3:
[----:B------:R-:W2:Y:S02]  /*0240*/  LDCU UR4, c[0x0][0x8a0] ;  /* 0x00011400ff0477ac */ /* 0x000ea40008000800 */
[----:B--2---:R-:W-:Y:S02]  /*0250*/  MOV R24, UR4 ;  /* 0x0000000400187c02 */ /* 0x004fe40008000f00 */
.L_x_2:
[----:B------:R-:W3:Y:S01]  /*0260*/  LDC.64 R4, c[0x0][0x888] ;  /* 0x00022200ff047b82 */ /* 0x000ee20000000a00 */
[----:B------:R-:W-:Y:S01]  /*0270*/  IMAD.U32 R0, RZ, RZ, UR15 ;  /* 0x0000000fff007e24 */ /* 0x000fe2000f8e00ff */
[----:B------:R-:W-:Y:S01]  /*0280*/  ISETP.EQ.U32.AND P4, PT, R2, RZ, PT ;  /* 0x000000ff0200720c */ /* 0x000fe20003f82070 */
[----:B------:R-:W-:Y:S03]  /*0290*/  BSSY.RECONVERGENT B0, `(.L_x_4) ;  /* 0x0000012000007945 */ /* 0x000fe60003800200 */
[----:B------:R-:W-:Y:S02]  /*02a0*/  ISETP.NE.OR P1, PT, R0, 0x1, !P2 ;  /* 0x000000010000780c */ /* 0x000fe40005725670 */
[----:B---3--:R-:W-:-:S04]  /*02b0*/  ISETP.NE.U32.AND P0, PT, R4, RZ, PT ;  /* 0x000000ff0400720c */ /* 0x008fc80003f05070 */
[----:B------:R-:W-:-:S13]  /*02c0*/  ISETP.NE.AND.EX P0, PT, R5, RZ, PT, P0 ;  /* 0x000000ff0500720c */ /* 0x000fda0003f05300 */
[----:B------:R-:W-:Y:S01]  /*02d0*/  VOTEU.ANY UP3, P0 ;  /* 0x0000000000ff7886 */ /* 0x000fe20000060100 */
[----:B------:R-:W-:Y:S02]  /*02e0*/  PLOP3.LUT P3, PT, PT, PT, UP3, 0x80, 0x8 ;  /* 0x000000000008781c */ /* 0x000fe40003f6f038 */
[----:B------:R-:W-:Y:S02]  /*02f0*/  ISETP.NE.OR P0, PT, R0, 0x3, !P2 ;  /* 0x000000030000780c */ /* 0x000fe40005705670 */
[----:B------:R-:W-:-:S04]  /*0300*/  ISETP.EQ.OR.EX P5, PT, R3, RZ, !P3, P4 ;  /* 0x000000ff0300720c */ /* 0x000fc80005fa2740 */
[----:B------:R-:W-:Y:S01]  /*0310*/  P2R R61, PR, RZ, 0x20 ;  /* 0x00000020ff3d7803 */ /* 0x000fe20000000000 */
[----:B------:R-:W-:Y:S05]  /*0320*/  @P1 BRA `(.L_x_5) ;  /* 0x0000000000201947 */ /* 0x000fea0003800000 */
[----:B------:R-:W3:Y:S02]  /*0330*/  LDCU.64 UR4, c[0x0][0x348] ;  /* 0x00006900ff0477ac */ /* 0x000ee40008000a00 */
[----:B---3--:R-:W-:Y:S02]  /*0340*/  UIADD3 UR6, UP1, UPT, UR4, 0x80, URZ ;  /* 0x0000008004067890 */ /* 0x008fe4000ff3e0ff */
[----:B------:R-:W-:Y:S02]  /*0350*/  UIADD3 UR4, UP0, UPT, UR4, 0x180, URZ ;  /* 0x0000018004047890 */ /* 0x000fe4000ff1e0ff */
[----:B------:R-:W-:Y:S02]  /*0360*/  UIADD3.X UR7, UPT, UPT, URZ, UR5, URZ, UP1, !UPT ;  /* 0x00000005ff077290 */ /* 0x000fe40008ffe4ff */
[----:B------:R-:W-:-:S07]  /*0370*/  UIADD3.X UR5, UPT, UPT, URZ, UR5, URZ, UP0, !UPT ;  /* 0x00000005ff057290 */ /* 0x000fce00087fe4ff */
[----:B------:R3:W-:Y:S02]  /*0380*/  UTMACCTL.PF [UR6] ;  /* 0x00000000060079b9 */ /* 0x0007e40008040000 */
[----:B------:R3:W-:Y:S02]  /*0390*/  UTMACCTL.PF [UR4] ;  /* 0x00000000040079b9 */ /* 0x0007e40008040000 */
[----:B---3--:R-:W-:Y:S01]  /*03a0*/  NOP ;  /* 0x0000000000007918 */ /* 0x008fe20000000000 */
.L_x_5:
[----:B------:R-:W-:Y:S05]  /*03b0*/  BSYNC.RECONVERGENT B0 ;  /* 0x0000000000007941 */ /* 0x000fea0003800200 */
.L_x_4:
[----:B------:R-:W-:Y:S04]  /*03c0*/  BSSY.RECONVERGENT B0, `(.L_x_6) ;  /* 0x000000a000007945 */ /* 0x000fe80003800200 */
        /* <DEDUP_REMOVED lines=9> */
.L_x_7:
[----:B------:R-:W-:Y:S05]  /*0460*/  BSYNC.RECONVERGENT B0 ;  /* 0x0000000000007941 */ /* 0x000fea0003800200 */
.L_x_6:
[----:B------:R-:W-:Y:S01]  /*0470*/  UPLOP3.LUT UP2, UPT, UPT, UPT, UPT, 0x80, 0x8 ;  /* 0x000000000008789c */ /* 0x000fe20003f4f070 */
[----:B------:R-:W-:Y:S10]  /*0480*/  @!P5 BRA `(.L_x_8) ;  /* 0x000000000024d947 */ /* 0x000ff40003800000 */
[----:B------:R-:W-:Y:S01]  /*0490*/  ISETP.NE.U32.AND P1, PT, R2, RZ, PT ;  /* 0x000000ff0200720c */ /* 0x000fe20003f25070 */
[----:B------:R-:W-:Y:S01]  /*04a0*/  USEL UR4, URZ, 0xffffffff, UP3 ;  /* 0xffffffffff047887 */ /* 0x000fe20009800000 */
[----:B-----5:R-:W-:Y:S02]  /*04b0*/  FSETP.NEU.AND P0, PT, R26, RZ, PT ;  /* 0x000000ff1a00720b */ /* 0x020fe40003f0d000 */
[----:B------:R-:W-:-:S11]  /*04c0*/  ISETP.NE.AND.EX P1, PT, R3, RZ, PT, P1 ;  /* 0x000000ff0300720c */ /* 0x000fd60003f25310 */
[----:B------:R-:W-:Y:S02]  /*04d0*/  VOTEU.ANY UP0, P0 ;  /* 0x0000000000ff7886 */ /* 0x000fe40000000100 */
[----:B------:R-:W-:-:S05]  /*04e0*/  VOTEU.ANY UP1, P1 ;  /* 0x0000000000ff7886 */ /* 0x000fca0000820100 */
[----:B------:R-:W-:-:S04]  /*04f0*/  @!UP1 USEL UR4, URZ, 0xffffffff, UP0 ;  /* 0xffffffffff049887 */ /* 0x000fc80008000000 */
[----:B------:R-:W-:-:S04]  /*0500*/  ULOP3.LUT UR4, UR4, 0x1, URZ, 0xc0, !UPT ;  /* 0x0000000104047892 */ /* 0x000fc8000f8ec0ff */
[----:B------:R-:W-:-:S11]  /*0510*/  UISETP.NE.U32.AND UP2, UPT, UR4, 0x1, UPT ;  /* 0x000000010400788c */ /* 0x000fd6000bf45070 */
.L_x_8:
[----:B------:R-:W3:Y:S01]  /*0520*/  SHFL.IDX PT, R2, R56, RZ, 0x1f ;  /* 0x00001fff38027589 */ /* 0x000ee200000e0000 */
[----:B------:R-:W-:-:S04]  /*0530*/  UISETP.NE.AND UP0, UPT, UR15, 0x2, UPT ;  /* 0x000000020f00788c */ /* 0x000fc8000bf05270 */
[----:B------:R-:W-:Y:S01]  /*0540*/  USEL UR43, URZ, 0x1, UP0 ;  /* 0x00000001ff2b7887 */ /* 0x000fe20008000000 */
[----:B---3--:R-:W-:-:S13]  /*0550*/  ISETP.NE.AND P0, PT, R2, RZ, PT ;  /* 0x000000ff0200720c */ /* 0x008fda0003f05270 */
[----:B------:R-:W-:Y:S05]  /*0560*/  @P0 BRA `(.L_x_9) ;  /* 0x0000000400040947 */ /* 0x000fea0003800000 */
[----:B------:R-:W-:Y:S01]  /*0570*/  ELECT P0, URZ, PT ;  /* 0x0000000000ff782f */ /* 0x000fe20003800000 */
[----:B------:R-:W-:-:S12]  /*0580*/  BSSY.RECONVERGENT B0, `(.L_x_9) ;  /* 0x000003f000007945 */ /* 0x000fd80003800200 */
[----:B------:R-:W-:Y:S05]  /*0590*/  @!P0 BRA `(.L_x_10) ;  /* 0x0000000000f48947 */ /* 0x000fea0003800000 */
[----:B------:R-:W3:Y:S01]  /*05a0*/  S2UR UR4, SR_CgaCtaId ;  /* 0x00000000000479c3 */ /* 0x000ee20000008800 */
[----:B------:R-:W-:Y:S01]  /*05b0*/  UMOV UR5, 0x400 ;  /* 0x0000040000057882 */ /* 0x000fe20000000000 */
[----:B------:R-:W-:Y:S02]  /*05c0*/  UMOV UR6, 0x1 ;  /* 0x0000000100067882 */ /* 0x000fe40000000000 */
[----:B------:R-:W-:-:S04]  /*05d0*/  UIADD3 UR6, UPT, UPT, -UR6, 0x100000, URZ ;  /* 0x0010000006067890 */ /* 0x000fc8000fffe1ff */
[----:B------:R-:W-:Y:S02]  /*05e0*/  USHF.L.U32 UR7, UR6, 0xb, URZ ;  /* 0x0000000b06077899 */ /* 0x000fe400080006ff */
[----:B------:R-:W-:Y:S02]  /*05f0*/  USHF.L.U32 UR6, UR6, 0x1, URZ ;  /* 0x0000000106067899 */ /* 0x000fe400080006ff */
[----:B---3--:R-:W-:Y:S01]  /*0600*/  ULEA UR4, UR4, UR5, 0x18 ;  /* 0x0000000504047291 */ /* 0x008fe2000f8ec0ff */
[----:B------:R-:W3:Y:S11]  /*0610*/  FENCE.VIEW.ASYNC.S ;  /* 0x00000000000073c6 */ /* 0x000ef60000000000 */
[----:B---3--:R3:W4:Y:S01]  /*0620*/  SYNCS.EXCH.64 URZ, [UR4], UR6 ;  /* 0x0000000604ff75b2 */ /* 0x0087220008000100 */
[----:B------:R3:W1:Y:S01]  /*0630*/  SYNCS.EXCH.64 URZ, [UR4+0xd0], UR6 ;  /* 0x0000d00604ff75b2 */ /* 0x0006620008000100 */
        /* <DEDUP_REMOVED lines=49> */
[----:B------:R3:W1:Y:S02]  /*0950*/  SYNCS.EXCH.64 URZ, [UR4+0x198], UR6 ;  /* 0x0001980604ff75b2 */ /* 0x0006640008000100 */
[----:B---34-:R-:W-:Y:S01]  /*0960*/  NOP ;  /* 0x0000000000007918 */ /* 0x018fe20000000000 */
.L_x_10:
[----:B------:R-:W-:Y:S05]  /*0970*/  BSYNC.RECONVERGENT B0 ;  /* 0x0000000000007941 */ /* 0x000fea0003800200 */
.L_x_9:
[----:B------:R-:W3:Y:S01]  /*0980*/  SHFL.IDX PT, R2, R56, RZ, 0x1f ;  /* 0x00001fff38027589 */ /* 0x000ee200000e0000 */
[----:B------:R-:W-:Y:S01]  /*0990*/  NOP ;  /* 0x0000000000007918 */ /* 0x000fe20000000000 */
[----:B---3--:R-:W-:-:S13]  /*09a0*/  ISETP.NE.AND P0, PT, R2, 0x1, PT ;  /* 0x000000010200780c */ /* 0x008fda0003f05270 */
[----:B------:R-:W-:Y:S05]  /*09b0*/  @P0 BRA `(.L_x_11) ;  /* 0x0000000000500947 */ /* 0x000fea0003800000 */
[----:B------:R-:W3:Y:S01]  /*09c0*/  S2UR UR4, SR_CgaCtaId ;  /* 0x00000000000479c3 */ /* 0x000ee20000008800 */
[----:B------:R-:W-:Y:S01]  /*09d0*/  UMOV UR5, 0x400 ;  /* 0x0000040000057882 */ /* 0x000fe20000000000 */
[----:B------:R-:W-:Y:S01]  /*09e0*/  UMOV UR8, 0x20 ;  /* 0x0000002000087882 */ /* 0x000fe20000000000 */
[----:B------:R-:W-:Y:S01]  /*09f0*/  UMOV UR6, 0x80 ;  /* 0x0000008000067882 */ /* 0x000fe20000000000 */
[----:B------:R-:W-:-:S04]  /*0a00*/  UIADD3 UR8, UPT, UPT, -UR8, 0x100000, URZ ;  /* 0x0010000008087890 */ /* 0x000fc8000fffe1ff */
[----:B------:R-:W-:Y:S02]  /*0a10*/  USHF.L.U32 UR9, UR8, 0xb, URZ ;  /* 0x0000000b08097899 */ /* 0x000fe400080006ff */
[----:B------:R-:W-:Y:S02]  /*0a20*/  USHF.L.U32 UR8, UR8, 0x1, URZ ;  /* 0x0000000108087899 */ /* 0x000fe400080006ff */
[----:B------:R-:W-:-:S04]  /*0a30*/  UIADD3 UR6, UPT, UPT, -UR6, 0x100000, URZ ;  /* 0x0010000006067890 */ /* 0x000fc8000fffe1ff */
[----:B------:R-:W-:Y:S02]  /*0a40*/  USHF.L.U32 UR7, UR6, 0xb, URZ ;  /* 0x0000000b06077899 */ /* 0x000fe400080006ff */
[----:B------:R-:W-:Y:S01]  /*0a50*/  USHF.L.U32 UR6, UR6, 0x1, URZ ;  /* 0x0000000106067899 */ /* 0x000fe200080006ff */
[----:B------:R-:W-:Y:S01]  /*0a60*/  ELECT P0, URZ, PT ;  /* 0x0000000000ff782f */ /* 0x000fe20003800000 */
[----:B---3--:R-:W-:Y:S01]  /*0a70*/  ULEA UR4, UR4, UR5, 0x18 ;  /* 0x0000000504047291 */ /* 0x008fe2000f8ec0ff */
[----:B------:R-:W3:Y:S11]  /*0a80*/  FENCE.VIEW.ASYNC.S ;  /* 0x00000000000073c6 */ /* 0x000ef60000000000 */
[----:B---3--:R3:W4:Y:S01]  /*0a90*/  SYNCS.EXCH.64 URZ, [UR4+0x1a0], UR8 ;  /* 0x0001a00804ff75b2 */ /* 0x0087220008000100 */
[----:B------:R3:W1:Y:S01]  /*0aa0*/  SYNCS.EXCH.64 URZ, [UR4+0x1b8], UR6 ;  /* 0x0001b80604ff75b2 */ /* 0x0006620008000100 */
[----:B------:R3:W1:Y:S01]  /*0ab0*/  SYNCS.EXCH.64 URZ, [UR4+0x1a8], UR8 ;  /* 0x0001a80804ff75b2 */ /* 0x0006620008000100 */
[----:B------:R3:W1:Y:S01]  /*0ac0*/  SYNCS.EXCH.64 URZ, [UR4+0x1c0], UR6 ;  /* 0x0001c00604ff75b2 */ /* 0x0006620008000100 */
[----:B------:R3:W1:Y:S01]  /*0ad0*/  SYNCS.EXCH.64 URZ, [UR4+0x1b0], UR8 ;  /* 0x0001b00804ff75b2 */ /* 0x0006620008000100 */
[----:B------:R3:W1:Y:S01]  /*0ae0*/  SYNCS.EXCH.64 URZ, [UR4+0x1c8], UR6 ;  /* 0x0001c80604ff75b2 */ /* 0x0006620008000100 */
[----:B------:R-:W-:Y:S01]  /*0af0*/  NOP ;  /* 0x0000000000007918 */ /* 0x000fe20000000000 */
.L_x_11:
[----:B------:R-:W2:Y:S01]  /*0b00*/  SHFL.IDX PT, R2, R56, RZ, 0x1f ;  /* 0x00001fff38027589 */ /* 0x000ea200000e0000 */
[----:B------:R-:W-:Y:S01]  /*0b10*/  NOP ;  /* 0x0000000000007918 */ /* 0x000fe20000000000 */
[----:B--2---:R-:W-:-:S13]  /*0b20*/  ISETP.NE.AND P0, PT, R2, 0x3, PT ;  /* 0x000000030200780c */ /* 0x004fda0003f05270 */
[----:B------:R-:W-:Y:S05]  /*0b30*/  @P0 BRA `(.L_x_12) ;  /* 0x0000000000300947 */ /* 0x000fea0003800000 */
[----:B---3--:R-:W2:Y:S01]  /*0b40*/  S2UR UR4, SR_CgaCtaId ;  /* 0x00000000000479c3 */ /* 0x008ea20000008800 */
[----:B------:R-:W-:Y:S01]  /*0b50*/  UMOV UR6, 0x400 ;  /* 0x0000040000067882 */ /* 0x000fe20000000000 */
[----:B------:R-:W-:Y:S01]  /*0b60*/  UMOV UR5, 0x20 ;  /* 0x0000002000057882 */ /* 0x000fe20000000000 */
[----:B------:R-:W-:Y:S01]  /*0b70*/  ELECT P0, URZ, PT ;  /* 0x0000000000ff782f */ /* 0x000fe20003800000 */
[----:B--2---:R-:W-:Y:S02]  /*0b80*/  ULEA UR6, UR4, UR6, 0x18 ;  /* 0x0000000604067291 */ /* 0x004fe4000f8ec0ff */
[----:B------:R-:W-:-:S04]  /*0b90*/  UIADD3 UR4, UPT, UPT, -UR5, 0x100000, URZ ;  /* 0x0010000005047890 */ /* 0x000fc8000fffe1ff */
[----:B------:R-:W-:Y:S02]  /*0ba0*/  USHF.L.U32 UR5, UR4, 0xb, URZ ;  /* 0x0000000b04057899 */ /* 0x000fe400080006ff */
[----:B------:R-:W-:Y:S01]  /*0bb0*/  USHF.L.U32 UR4, UR4, 0x1, URZ ;  /* 0x0000000104047899 */ /* 0x000fe200080006ff */
[----:B------:R-:W2:Y:S11]  /*0bc0*/  FENCE.VIEW.ASYNC.S ;  /* 0x00000000000073c6 */ /* 0x000eb60000000000 */
[----:B--2---:R2:W3:Y:S01]  /*0bd0*/  SYNCS.EXCH.64 URZ, [UR6+0x1d0], UR4 ;  /* 0x0001d00406ff75b2 */ /* 0x0044e20008000100 */
[----:B------:R2:W1:Y:S01]  /*0be0*/  SYNCS.EXCH.64 URZ, [UR6+0x1d8], UR4 ;  /* 0x0001d80406ff75b2 */ /* 0x0004620008000100 */
[----:B------:R-:W-:Y:S01]  /*0bf0*/  NOP ;  /* 0x0000000000007918 */ /* 0x000fe20000000000 */
.L_x_12:
[----:B------:R-:W4:Y:S01]  /*0c00*/  SHFL.IDX PT, R2, R56, RZ, 0x1f ;  /* 0x00001fff38027589 */ /* 0x000f2200000e0000 */
[----:B------:R-:W-:Y:S01]  /*0c10*/  NOP ;  /* 0x0000000000007918 */ /* 0x000fe20000000000 */
[----:B----4-:R-:W-:-:S13]  /*0c20*/  ISETP.NE.AND P0, PT, R2, 0x4, PT ;  /* 0x000000040200780c */ /* 0x010fda0003f05270 */
[----:B------:R-:W-:Y:S05]  /*0c30*/  @P0 BRA `(.L_x_13) ;  /* 0x0000000000440947 */ /* 0x000fea0003800000 */
[----:B--23--:R-:W2:Y:S01]  /*0c40*/  S2UR UR6, SR_CgaCtaId ;  /* 0x00000000000679c3 */ /* 0x00cea20000008800 */
[----:B------:R-:W-:Y:S01]  /*0c50*/  UMOV UR4, 0x100 ;  /* 0x0000010000047882 */ /* 0x000fe20000000000 */
[----:B------:R-:W-:Y:S01]  /*0c60*/  UMOV UR5, 0x400 ;  /* 0x0000040000057882 */ /* 0x000fe20000000000 */
[----:B------:R-:W-:Y:S01]  /*0c70*/  USEL UR4, UR4, 0xe0, UP2 ;  /* 0x000000e004047887 */ /* 0x000fe20009000000 */
[----:B------:R-:W-:Y:S01]  /*0c80*/  UMOV UR8, 0x1 ;  /* 0x0000000100087882 */ /* 0x000fe20000000000 */
[----:B------:R-:W-:Y:S01]  /*0c90*/  ELECT P0, URZ, PT ;  /* 0x0000000000ff782f */ /* 0x000fe20003800000 */
[----:B------:R-:W-:-:S04]  /*0ca0*/  UIADD3 UR8, UPT, UPT, -UR8, 0x100000, URZ ;  /* 0x0010000008087890 */ /* 0x000fc8000fffe1ff */
[----:B------:R-:W-:Y:S02]  /*0cb0*/  USHF.L.U32 UR9, UR8, 0xb, URZ ;  /* 0x0000000b08097899 */ /* 0x000fe400080006ff */
[----:B------:R-:W-:Y:S02]  /*0cc0*/  USHF.L.U32 UR8, UR8, 0x1, URZ ;  /* 0x0000000108087899 */ /* 0x000fe400080006ff */
[----:B--2---:R-:W-:Y:S02]  /*0cd0*/  ULEA UR6, UR6, UR5, 0x18 ;  /* 0x0000000506067291 */ /* 0x004fe4000f8ec0ff */
[----:B------:R-:W-:-:S04]  /*0ce0*/  UIADD3 UR4, UPT, UPT, -UR4, 0x100000, URZ ;  /* 0x0010000004047890 */ /* 0x000fc8000fffe1ff */
[----:B------:R-:W-:Y:S02]  /*0cf0*/  USHF.L.U32 UR5, UR4, 0xb, URZ ;  /* 0x0000000b04057899 */ /* 0x000fe400080006ff */
[----:B------:R-:W-:Y:S01]  /*0d00*/  USHF.L.U32 UR4, UR4, 0x1, URZ ;  /* 0x0000000104047899 */ /* 0x000fe200080006ff */
[----:B------:R-:W2:Y:S03]  /*0d10*/  FENCE.VIEW.ASYNC.S ;  /* 0x00000000000073c6 */ /* 0x000ea60000000000 */
[----:B--2---:R4:W2:Y:S08]  /*0d20*/  SYNCS.EXCH.64 URZ, [UR6+0x1e0], UR8 ;  /* 0x0001e00806ff75b2 */ /* 0x0048b00008000100 */
[----:B------:R4:W3:Y:S02]  /*0d30*/  SYNCS.EXCH.64 URZ, [UR6+0x1e8], UR4 ;  /* 0x0001e80406ff75b2 */ /* 0x0008e40008000100 */
[----:B----4-:R-:W-:Y:S01]  /*0d40*/  NOP ;  /* 0x0000000000007918 */ /* 0x010fe20000000000 */
.L_x_13:
[----:B------:R-:W4:Y:S01]  /*0d50*/  SHFL.IDX PT, R2, R56, RZ, 0x1f ;  /* 0x00001fff38027589 */ /* 0x000f2200000e0000 */
[----:B------:R-:W1:Y:S01]  /*0d60*/  S2UR UR27, SR_CTAID.X ;  /* 0x00000000001b79c3 */ /* 0x000e620000002500 */
[----:B------:R-:W-:-:S07]  /*0d70*/  NOP ;  /* 0x0000000000007918 */ /* 0x000fce0000000000 */
[----:B------:R-:W1:Y:S01]  /*0d80*/  S2UR UR23, SR_CTAID.Y ;  /* 0x00000000001779c3 */ /* 0x000e620000002600 */
[----:B----4-:R-:W-:-:S13]  /*0d90*/  ISETP.NE.AND P0, PT, R2, 0x5, PT ;  /* 0x000000050200780c */ /* 0x010fda0003f05270 */
[----:B-1----:R-:W-:Y:S05]  /*0da0*/  @P0 BRA `(.L_x_14) ;  /* 0x0000000000480947 */ /* 0x002fea0003800000 */
[----:B--23--:R-:W1:Y:S01]  /*0db0*/  S2UR UR4, SR_CgaCtaId ;  /* 0x00000000000479c3 */ /* 0x00ce620000008800 */
        /* <DEDUP_REMOVED lines=10> */
[----:B-1----:R-:W-:Y:S01]  /*0e60*/  ULEA UR4, UR4, UR5, 0x18 ;  /* 0x0000000504047291 */ /* 0x002fe2000f8ec0ff */
[----:B------:R-:W1:Y:S11]  /*0e70*/  FENCE.VIEW.ASYNC.S ;  /* 0x00000000000073c6 */ /* 0x000e760000000000 */
[----:B-1----:R1:W4:Y:S01]  /*0e80*/  SYNCS.EXCH.64 URZ, [UR4+0x1f0], UR8 ;  /* 0x0001f00804ff75b2 */ /* 0x0023220008000100 */
[----:B------:R1:W2:Y:S01]  /*0e90*/  SYNCS.EXCH.64 URZ, [UR4+0x200], UR6 ;  /* 0x0002000604ff75b2 */ /* 0x0002a20008000100 */
[----:B------:R1:W3:Y:S01]  /*0ea0*/  SYNCS.EXCH.64 URZ, [UR4+0x1f8], UR8 ;  /* 0x0001f80804ff75b2 */ /* 0x0002e20008000100 */
[----:B------:R1:W1:Y:S01]  /*0eb0*/  SYNCS.EXCH.64 URZ, [UR4+0x208], UR6 ;  /* 0x0002080604ff75b2 */ /* 0x0002620008000100 */
[----:B------:R-:W-:Y:S01]  /*0ec0*/  NOP ;  /* 0x0000000000007918 */ /* 0x000fe20000000000 */
.L_x_14:
[----:B------:R-:W-:-:S05]  /*0ed0*/  CS2R.32 R49, SR_CgaSize ;  /* 0x0000000000317805 */ /* 0x000fca0000008a00 */
[----:B------:R-:W-:-:S05]  /*0ee0*/  IMAD R49, R49, -0xa0, RZ ;  /* 0xffffff6031317824 */ /* 0x000fca00078e02ff */
[----:B--2---:R-:W-:-:S14]  /*0ef0*/  R2UR UR5, R49 ;  /* 0x00000000310572ca */ /* 0x004fdc00000e0000 */
[----:B------:R-:W2:Y:S01]  /*0f00*/  LDCU UR5, c[0x0][UR5+0x2b0] ;  /* 0x00005600050577ac */ /* 0x000ea20008000800 */
[----:B------:R-:W-:Y:S02]  /*0f10*/  I2FP.F32.U32 R49, UR27 ;  /* 0x0000001b00317c45 */ /* 0x000fe40008201000 */
[----:B------:R-:W-:-:S05]  /*0f20*/  CS2R.32 R3, SR_CgaSize ;  /* 0x0000000000037805 */ /* 0x000fca0000008a00 */
[----:B------:R-:W-:-:S06]  /*0f30*/  IMAD R3, R3, -0xa0, RZ ;  /* 0xffffff6003037824 */ /* 0x000fcc00078e02ff */
[----:B------:R-:W4:Y:S01]  /*0f40*/  LDC R3, c[0x0][R3+0x2a0] ;  /* 0x0000a80003037b82 */ /* 0x000f220000000800 */
[----:B------:R-:W-:Y:S02]  /*0f50*/  I2FP.F32.U32 R48, UR23 ;  /* 0x0000001700307c45 */ /* 0x000fe40008201000 */
[----:B------:R-:W-:-:S05]  /*0f60*/  CS2R.32 R16, SR_CgaSize ;  /* 0x0000000000107805 */ /* 0x000fca0000008a00 */
[----:B------:R-:W-:-:S05]  /*0f70*/  IMAD R16, R16, -0xa0, RZ ;  /* 0xffffff6010107824 */ /* 0x000fca00078e02ff */
[----:B-1-3--:R-:W-:-:S14]  /*0f80*/  R2UR UR4, R16 ;  /* 0x00000000100472ca */ /* 0x00afdc00000e0000 */
[----:B------:R-:W1:Y:S01]  /*0f90*/  LDCU UR4, c[0x0][UR4+0x2b4] ;  /* 0x00005680040477ac */ /* 0x000e620008000800 */
[----:B------:R-:W-:Y:S01]  /*0fa0*/  NOP ;  /* 0x0000000000007918 */ /* 0x000fe20000000000 */
[----:B------:R-:W3:Y:S01]  /*0fb0*/  S2R R16, SR_CTAID.Z ;  /* 0x0000000000107919 */ /* 0x000ee20000002700 */
[----:B------:R-:W4:Y:S01]  /*0fc0*/  LDCU UR18, c[0x0][0xb24] ;  /* 0x00016480ff1277ac */ /* 0x000f220008000800 */
[----:B------:R-:W-:-:S05]  /*0fd0*/  CS2R.32 R2, SR_CgaSize ;  /* 0x0000000000027805 */ /* 0x000fca0000008a00 */
[----:B------:R-:W-:-:S06]  /*0fe0*/  IMAD R2, R2, -0xa0, RZ ;  /* 0xffffff6002027824 */ /* 0x000fcc00078e02ff */
[----:B------:R-:W3:Y:S01]  /*0ff0*/  LDC R2, c[0x0][R2+0x2a4] ;  /* 0x0000a90002027b82 */ /* 0x000ee20000000800 */
[----:B--2---:R-:W-:Y:S01]  /*1000*/  FMUL R49, R49, UR5 ;  /* 0x0000000531317c20 */ /* 0x004fe20008400000 */
[----:B-1----:R-:W-:-:S05]  /*1010*/  FMUL R48, R48, UR4 ;  /* 0x0000000430307c20 */ /* 0x002fca0008400000 */
[----:B------:R-:W1:Y:S01]  /*1020*/  F2I.U32.TRUNC.NTZ R49, R49 ;  /* 0x0000003100317305 */ /* 0x000e62000020f000 */
[----:B----4-:R-:W-:-:S07]  /*1030*/  UISETP.GE.AND UP0, UPT, UR18, 0x1, UPT ;  /* 0x000000011200788c */ /* 0x010fce000bf06270 */
[----:B------:R-:W2:Y:S01]  /*1040*/  F2I.U32.TRUNC.NTZ R48, R48 ;  /* 0x0000003000307305 */ /* 0x000ea2000020f000 */
[----:B-1----:R-:W-:-:S05]  /*1050*/  IADD3 R49, PT, PT, -R49, RZ, RZ ;  /* 0x000000ff31317210 */ /* 0x002fca0007ffe1ff */
[----:B------:R-:W-:Y:S01]  /*1060*/  IMAD R49, R3, R49, UR27 ;  /* 0x0000001b03317e24 */ /* 0x000fe2000f8e0231 */
[----:B--2---:R-:W-:-:S05]  /*1070*/  IADD3 R48, PT, PT, -R48, RZ, RZ ;  /* 0x000000ff30307210 */ /* 0x004fca0007ffe1ff */
[----:B---3--:R-:W-:Y:S01]  /*1080*/  IMAD R48, R2, R48, UR23 ;  /* 0x0000001702307e24 */ /* 0x008fe2000f8e0230 */
[----:B------:R-:W-:Y:S06]  /*1090*/  BAR.SYNC.DEFER_BLOCKING 0x0 ;  /* 0x0000000000007b1d */ /* 0x000fec0000010000 */
[----:B------:R-:W-:Y:S05]  /*10a0*/  BRA.U !UP0, `(.L_x_15) ;  /* 0x0000000108d47547 */ /* 0x000fea000b800000 */
[----:B------:R-:W1:Y:S01]  /*10b0*/  LDCU.128 UR28, c[0x0][0xb10] ;  /* 0x00016200ff1c77ac */ /* 0x000e620008000c00 */
[----:B------:R-:W2:Y:S01]  /*10c0*/  LDCU UR14, c[0x0][0x370] ;  /* 0x00006e00ff0e77ac */ /* 0x000ea20008000800 */
[----:B------:R-:W3:Y:S01]  /*10d0*/  LDCU UR8, c[0x0][0x374] ;  /* 0x00006e80ff0877ac */ /* 0x000ee20008000800 */
[----:B------:R-:W4:Y:S01]  /*10e0*/  LDCU UR19, c[0x0][0xb0c] ;  /* 0x00016180ff1377ac */ /* 0x000f220008000800 */
[----:B------:R-:W4:Y:S01]  /*10f0*/  LDCU UR9, c[0x0][0xb20] ;  /* 0x00016400ff0977ac */ /* 0x000f220008000800 */
[----:B------:R-:W4:Y:S01]  /*1100*/  LDCU.64 UR16, c[0x0][0xb28] ;  /* 0x00016500ff1077ac */ /* 0x000f220008000a00 */
[----:B-1----:R-:W-:Y:S02]  /*1110*/  UISETP.NE.AND UP0, UPT, UR30, 0x1, UPT ;  /* 0x000000011e00788c */ /* 0x002fe4000bf05270 */
[----:B---3--:R-:W-:Y:S02]  /*1120*/  UIMAD.WIDE.U32 UR4, UR8, UR31, URZ ;  /* 0x0000001f080472a5 */ /* 0x008fe4000f8e00ff */
[----:B--2---:R-:W-:-:S02]  /*1130*/  UIMAD.WIDE.U32 UR6, UR14, UR28, URZ ;  /* 0x0000001c0e0672a5 */ /* 0x004fc4000f8e00ff */
[----:B----4-:R-:W-:Y:S02]  /*1140*/  UISETP.NE.AND UP1, UPT, UR19, 0x1, UPT ;  /* 0x000000011300788c */ /* 0x010fe4000bf25270 */
[----:B------:R-:W-:Y:S01]  /*1150*/  UIMAD.WIDE.U32 UR10, UR23, UR31, URZ ;  /* 0x0000001f170a72a5 */ /* 0x000fe2000f8e00ff */
[----:B------:R-:W-:Y:S01]  /*1160*/  UMOV UR4, UR5 ;  /* 0x0000000500047c82 */ /* 0x000fe20008000000 */
[----:B------:R-:W-:Y:S02]  /*1170*/  UISETP.NE.AND UP4, UPT, UR18, 0x1, UPT ;  /* 0x000000011200788c */ /* 0x000fe4000bf85270 */
[----:B------:R-:W-:-:S03]  /*1180*/  @UP0 USHF.R.U32.HI UR8, URZ, UR9, UR4 ;  /* 0x00000009ff080299 */ /* 0x000fc60008011604 */
[----:B------:R-:W-:Y:S01]  /*1190*/  UMOV UR6, UR11 ;  /* 0x0000000b00067c82 */ /* 0x000fe20008000000 */
[----:B------:R-:W-:Y:S01]  /*11a0*/  UMOV UR4, UR7 ;  /* 0x0000000700047c82 */ /* 0x000fe20008000000 */
[----:B------:R-:W-:Y:S02]  /*11b0*/  USHF.R.U32.HI UR10, URZ, UR9, UR6 ;  /* 0x00000009ff0a7299 */ /* 0x000fe40008011606 */
[----:B------:R-:W-:Y:S02]  /*11c0*/  @UP1 USHF.R.U32.HI UR14, URZ, UR29, UR4 ;  /* 0x0000001dff0e1299 */ /* 0x000fe40008011604 */
[----:B------:R-:W-:Y:S02]  /*11d0*/  UIMAD.WIDE.U32 UR4, UR8, UR16, URZ ;  /* 0x00000010080472a5 */ /* 0x000fe4000f8e00ff */
[----:B------:R-:W-:Y:S02]  /*11e0*/  UIMAD.WIDE.U32 UR12, UR27, UR28, URZ ;  /* 0x0000001c1b0c72a5 */ /* 0x000fe4000f8e00ff */
[----:B------:R-:W-:-:S03]  /*11f0*/  UIMAD.WIDE.U32 UR6, UR14, UR16, URZ ;  /* 0x000000100e0672a5 */ /* 0x000fc6000f8e00ff */
[----:B------:R-:W-:Y:S02]  /*1200*/  UMOV UR4, UR5 ;  /* 0x0000000500047c82 */ /* 0x000fe40008000000 */
[----:B------:R-:W-:Y:S01]  /*1210*/  @UP4 USHF.R.U32.HI UR8, URZ, UR17, UR4 ;  /* 0x00000011ff084299 */ /* 0x000fe20008011604 */
[----:B------:R-:W-:Y:S02]  /*1220*/  UMOV UR9, UR13 ;  /* 0x0000000d00097c82 */ /* 0x000fe40008000000 */
[----:B------:R-:W-:Y:S01]  /*1230*/  UMOV UR4, UR7 ;  /* 0x0000000700047c82 */ /* 0x000fe20008000000 */
[----:B------:R-:W-:Y:S02]  /*1240*/  USHF.R.U32.HI UR29, URZ, UR29, UR9 ;  /* 0x0000001dff1d7299 */ /* 0x000fe40008011609 */
[----:B------:R-:W-:Y:S02]  /*1250*/  @UP4 USHF.R.U32.HI UR14, URZ, UR17, UR4 ;  /* 0x00000011ff0e4299 */ /* 0x000fe40008011604 */
[----:B------:R-:W-:-:S02]  /*1260*/  USEL UR9, UR23, UR10, !UP0 ;  /* 0x0000000a17097287 */ /* 0x000fc4000c000000 */
[----:B------:R-:W-:Y:S02]  /*1270*/  UIMAD UR4, UR8, UR18, URZ ;  /* 0x00000012080472a4 */ /* 0x000fe4000f8e02ff */
[----:B------:R-:W-:Y:S02]  /*1280*/  USEL UR6, UR27, UR29, !UP1 ;  /* 0x0000001d1b067287 */ /* 0x000fe4000c800000 */
[----:B------:R-:W-:Y:S02]  /*1290*/  UISETP.GE.AND UP0, UPT, UR9, UR4, UPT ;  /* 0x000000040900728c */ /* 0x000fe4000bf06270 */
[----:B------:R-:W-:Y:S02]  /*12a0*/  UIMAD.WIDE.U32 UR4, UR9, UR16, URZ ;  /* 0x00000010090472a5 */ /* 0x000fe4000f8e00ff */
[----:B------:R-:W-:Y:S02]  /*12b0*/  UIMAD UR7, UR14, UR18, URZ ;  /* 0x000000120e0772a4 */ /* 0x000fe4000f8e02ff */
[----:B------:R-:W-:-:S02]  /*12c0*/  UIMAD.WIDE.U32 UR10, UR6, UR16, URZ ;  /* 0x00000010060a72a5 */ /* 0x000fc4000f8e00ff */
[----:B------:R-:W-:Y:S01]  /*12d0*/  UISETP.GE.OR UP0, UPT, UR6, UR7, UP0 ;  /* 0x000000070600728c */ /* 0x000fe20008706670 */
[----:B------:R-:W-:Y:S01]  /*12e0*/  UMOV UR4, UR5 ;  /* 0x0000000500047c82 */ /* 0x000fe20008000000 */
[----:B------:R-:W-:Y:S02]  /*12f0*/  UIADD3 UR8, UPT, UPT, -UR9, URZ, URZ ;  /* 0x000000ff09087290 */ /* 0x000fe4000fffe1ff */
[----:B------:R-:W-:Y:S02]  /*1300*/  USHF.R.U32.HI UR4, URZ, UR17, UR4 ;  /* 0x00000011ff047299 */ /* 0x000fe40008011604 */
[----:B------:R-:W-:Y:S02]  /*1310*/  UIMAD UR23, UR30, UR8, UR23 ;  /* 0x000000081e1772a4 */ /* 0x000fe4000f8e0217 */
[----:B------:R-:W-:Y:S02]  /*1320*/  USEL UR7, UR9, UR4, !UP4 ;  /* 0x0000000409077287 */ /* 0x000fe4000e000000 */
[----:B------:R-:W-:Y:S01]  /*1330*/  UIADD3 UR10, UPT, UPT, -UR6, URZ, URZ ;  /* 0x000000ff060a7290 */ /* 0x000fe2000fffe1ff */
[----:B------:R-:W-:-:S02]  /*1340*/  @!UP0 UMOV UR4, UR11 ;  /* 0x0000000b00048c82 */ /* 0x000fc40008000000 */
[----:B------:R-:W-:Y:S02]  /*1350*/  @!UP0 USHF.R.U32.HI UR5, URZ, UR17, UR4 ;  /* 0x00000011ff058299 */ /* 0x000fe40008011604 */
[----:B------:R-:W-:Y:S02]  /*1360*/  UIADD3 UR4, UPT, UPT, -UR7, URZ, URZ ;  /* 0x000000ff07047290 */ /* 0x000fe4000fffe1ff */
[----:B------:R-:W-:Y:S02]  /*1370*/  @!UP0 USEL UR5, UR6, UR5, !UP4 ;  /* 0x0000000506058287 */ /* 0x000fe4000e000000 */
[----:B------:R-:W-:Y:S02]  /*1380*/  UIMAD UR8, UR18, UR4, UR9 ;  /* 0x00000004120872a4 */ /* 0x000fe4000f8e0209 */
[----:B------:R-:W-:Y:S02]  /*1390*/  @!UP0 UIADD3 UR4, UPT, UPT, UR7, -UR5, URZ ;  /* 0x8000000507048290 */ /* 0x000fe4000fffe0ff */
[----:B------:R-:W-:-:S02]  /*13a0*/  @!UP0 UIMAD UR8, UR8, UR14, UR5 ;  /* 0x0000000e080882a4 */ /* 0x000fc4000f8e0205 */
[----:B------:R-:W-:Y:S02]  /*13b0*/  @!UP0 UIMAD UR9, UR4, UR18, UR6 ;  /* 0x00000012040982a4 */ /* 0x000fe4000f8e0206 */
[----:B------:R-:W-:Y:S02]  /*13c0*/  UIMAD UR4, UR19, UR10, UR27 ;  /* 0x0000000a130472a4 */ /* 0x000fe4000f8e021b */
[----:B------:R-:W-:Y:S01]  /*13d0*/  UIMAD UR23, UR9, UR30, UR23 ;  /* 0x0000001e091772a4 */ /* 0x000fe2000f8e0217 */
[----:B------:R-:W-:Y:S02]  /*13e0*/  @!UP0 UMOV UR6, UR8 ;  /* 0x0000000800068c82 */ /* 0x000fe40008000000 */
[----:B------:R-:W-:-:S12]  /*13f0*/  UIMAD UR27, UR6, UR19, UR4 ;  /* 0x00000013061b72a4 */ /* 0x000fd8000f8e0204 */
.L_x_15:
[----:B------:R-:W1:Y:S02]  /*1400*/  LDCU UR4, c[0x0][0xb30] ;  /* 0x00016600ff0477ac */ /* 0x000e640008000800 */
[----:B-1----:R-:W-:-:S09]  /*1410*/  UISETP.NE.AND UP0, UPT, UR4, 0x1, UPT ;  /* 0x000000010400788c */ /* 0x002fd2000bf05270 */
[----:B------:R-:W-:Y:S05]  /*1420*/  BRA.U UP0, `(.L_x_16) ;  /* 0x0000000100447547 */ /* 0x000fea000b800000 */
[----:B------:R-:W1:Y:S01]  /*1430*/  LDCU.128 UR8, c[0x0][0xb10] ;  /* 0x00016200ff0877ac */ /* 0x000e620008000c00 */
[----:B------:R-:W2:Y:S01]  /*1440*/  LDCU UR12, c[0x0][0xb0c] ;  /* 0x00016180ff0c77ac */ /* 0x000ea20008000800 */
[----:B------:R-:W3:Y:S01]  /*1450*/  LDCU UR13, c[0x0][0xb20] ;  /* 0x00016400ff0d77ac */ /* 0x000ee20008000800 */
[----:B-1----:R-:W-:Y:S02]  /*1460*/  UIMAD.WIDE.U32 UR6, UR27, UR8, URZ ;  /* 0x000000081b0672a5 */ /* 0x002fe4000f8e00ff */
[----:B------:R-:W-:Y:S02]  /*1470*/  UIMAD.WIDE.U32 UR4, UR23, UR11, URZ ;  /* 0x0000000b170472a5 */ /* 0x000fe4000f8e00ff */
[----:B--2---:R-:W-:Y:S02]  /*1480*/  UISETP.NE.AND UP1, UPT, UR12, 0x1, UPT ;  /* 0x000000010c00788c */ /* 0x004fe4000bf25270 */
[----:B------:R-:W-:Y:S01]  /*1490*/  UISETP.NE.AND UP0, UPT, UR10, 0x1, UPT ;  /* 0x000000010a00788c */ /* 0x000fe2000bf05270 */
[----:B------:R-:W-:-:S02]  /*14a0*/  UMOV UR6, UR7 ;  /* 0x0000000700067c82 */ /* 0x000fc40008000000 */
[----:B------:R-:W-:Y:S01]  /*14b0*/  UMOV UR4, UR5 ;  /* 0x0000000500047c82 */ /* 0x000fe20008000000 */
[----:B------:R-:W-:Y:S02]  /*14c0*/  USHF.R.U32.HI UR6, URZ, UR9, UR6 ;  /* 0x00000009ff067299 */ /* 0x000fe40008011606 */
[----:B---3--:R-:W-:Y:S02]  /*14d0*/  USHF.R.U32.HI UR4, URZ, UR13, UR4 ;  /* 0x0000000dff047299 */ /* 0x008fe40008011604 */
[----:B------:R-:W-:Y:S02]  /*14e0*/  USEL UR5, UR27, UR6, !UP1 ;  /* 0x000000061b057287 */ /* 0x000fe4000c800000 */
[----:B------:R-:W-:-:S04]  /*14f0*/  USEL UR4, UR23, UR4, !UP0 ;  /* 0x0000000417047287 */ /* 0x000fc8000c000000 */
[----:B------:R-:W-:Y:S02]  /*1500*/  UIADD3 UR6, UPT, UPT, UR5, -UR4, URZ ;  /* 0x8000000405067290 */ /* 0x000fe4000fffe0ff */
[----:B------:R-:W-:Y:S02]  /*1510*/  UIADD3 UR4, UPT, UPT, -UR5, UR4, URZ ;  /* 0x0000000405047290 */ /* 0x000fe4000fffe1ff */
[----:B------:R-:W-:Y:S02]  /*1520*/  UIMAD UR23, UR6, UR10, UR23 ;  /* 0x0000000a061772a4 */ /* 0x000fe4000f8e0217 */
[----:B------:R-:W-:-:S12]  /*1530*/  UIMAD UR27, UR4, UR12, UR27 ;  /* 0x0000000c041b72a4 */ /* 0x000fd8000f8e021b */
.L_x_16:
[----:B------:R-:W-:Y:S01]  /*1540*/  BAR.SYNC.DEFER_BLOCKING 0x0 ;  /* 0x0000000000007b1d */ /* 0x000fe20000010000 */
[----:B------:R-:W-:Y:S01]  /*1550*/  UISETP.NE.AND UP0, UPT, UR15, 0x2, UPT ;  /* 0x000000020f00788c */ /* 0x000fe2000bf05270 */
[----:B------:R-:W-:Y:S02]  /*1560*/  ISETP.NE.OR P2, PT, R0, 0x2, !P2 ;  /* 0x000000020000780c */ /* 0x000fe40005745670 */
[----:B------:R-:W-:Y:S02]  /*1570*/  LOP3.LUT R0, R54, 0x1f, RZ, 0xc0, !PT ;  /* 0x0000001f36007812 */ /* 0x000fe400078ec0ff */
[----:B------:R-:W1:Y:S04]  /*1580*/  LDCU UR39, c[0x0][0xb24] ;  /* 0x00016480ff2777ac */ /* 0x000e680008000800 */
[----:B------:R-:W-:Y:S05]  /*1590*/  BRA.U UP0, `(.L_x_17) ;  /* 0x0000002500a47547 */ /* 0x000fea000b800000 */
[----:B------:R-:W2:Y:S01]  /*15a0*/  LDCU UR7, c[0x0][0x390] ;  /* 0x00007200ff0777ac */ /* 0x000ea20008000800 */
[----:B------:R-:W-:Y:S01]  /*15b0*/  PLOP3.LUT P1, PT, PT, PT, UP2, 0x80, 0x8 ;  /* 0x000000000008781c */ /* 0x000fe20003f2f028 */
[----:B------:R-:W-:Y:S01]  /*15c0*/  IMAD.MOV.U32 R2, RZ, RZ, RZ ;  /* 0x000000ffff027224 */ /* 0x000fe200078e00ff */
[----:B------:R-:W-:Y:S01]  /*15d0*/  ISETP.EQ.OR P3, PT, R0, RZ, P2 ;  /* 0x000000ff0000720c */ /* 0x000fe20001762670 */
[----:B------:R-:W3:Y:S01]  /*15e0*/  LDCU UR6, c[0x0][0x5c0] ;  /* 0x0000b800ff0677ac */ /* 0x000ee20008000800 */
[----:B------:R-:W-:Y:S01]  /*15f0*/  PLOP3.LUT P1, PT, P1, PT, PT, 0x8, 0x80 ;  /* 0x000000000080781c */ /* 0x000fe20000f2e170 */
[----:B------:R-:W4:Y:S01]  /*1600*/  LDCU UR48, c[0x0][0x370] ;  /* 0x00006e00ff3077ac */ /* 0x000f220008000800 */
[----:B------:R-:W1:Y:S01]  /*1610*/  LDCU.64 UR40, c[0x0][0x348] ;  /* 0x00006900ff2877ac */ /* 0x000e620008000a00 */
[----:B------:R-:W1:Y:S01]  /*1620*/  LDCU UR47, c[0x0][0x374] ;  /* 0x00006e80ff2f77ac */ /* 0x000e620008000800 */
[----:B--2---:R-:W-:Y:S02]  /*1630*/  UIADD3 UR5, UPT, UPT, UR7, 0x1f, URZ ;  /* 0x0000001f07057890 */ /* 0x004fe4000fffe0ff */
[----:B---3--:R-:W-:-:S02]  /*1640*/  UIADD3 UR6, UPT, UPT, UR6, 0x3f, URZ ;  /* 0x0000003f06067890 */ /* 0x008fc4000fffe0ff */
[----:B------:R-:W-:Y:S02]  /*1650*/  USHF.R.S32.HI UR4, URZ, 0x1f, UR5 ;  /* 0x0000001fff047899 */ /* 0x000fe40008011405 */
[----:B------:R-:W-:Y:S02]  /*1660*/  UIADD3 UR52, UPT, UPT, UR7, 0x3e, URZ ;  /* 0x0000003e07347890 */ /* 0x000fe4000fffe0ff */
[----:B------:R-:W-:Y:S02]  /*1670*/  ULEA.HI UR4, UR4, UR5, URZ, 0x5 ;  /* 0x0000000504047291 */ /* 0x000fe4000f8f28ff */
[----:B------:R-:W-:Y:S02]  /*1680*/  UIADD3 UR5, UPT, UPT, UR7, -0x1, URZ ;  /* 0xffffffff07057890 */ /* 0x000fe4000fffe0ff */
[----:B------:R-:W-:Y:S02]  /*1690*/  USHF.R.S32.HI UR50, URZ, 0x5, UR4 ;  /* 0x00000005ff327899 */ /* 0x000fe40008011404 */
[----:B------:R-:W-:-:S02]  /*16a0*/  UISETP.GE.U32.AND UP1, UPT, UR5, -0x3f, UPT ;  /* 0xffffffc10500788c */ /* 0x000fc4000bf26070 */
[----:B------:R-:W-:Y:S02]  /*16b0*/  UISETP.LT.U32.AND UP0, UPT, UR50, 0x1a, UPT ;  /* 0x0000001a3200788c */ /* 0x000fe4000bf01070 */
[----:B------:R-:W-:Y:S02]  /*16c0*/  USHF.R.S32.HI UR4, URZ, 0x1f, UR6 ;  /* 0x0000001fff047899 */ /* 0x000fe40008011406 */
[----:B------:R-:W-:Y:S02]  /*16d0*/  USEL UR49, UR50, 0x1a, UP0 ;  /* 0x0000001a32317887 */ /* 0x000fe40008000000 */
[----:B------:R-:W-:Y:S02]  /*16e0*/  ULEA.HI UR4, UR4, UR6, URZ, 0x6 ;  /* 0x0000000604047291 */ /* 0x000fe4000f8f30ff */
[----:B------:R-:W-:Y:S02]  /*16f0*/  UIADD3 UR38, UPT, UPT, UR49, -0x1, URZ ;  /* 0xffffffff31267890 */ /* 0x000fe4000fffe0ff */
[----:B------:R-:W-:-:S02]  /*1700*/  @UP1 UIADD3 UR38, UPT, UPT, UR49, URZ, URZ ;  /* 0x000000ff31261290 */ /* 0x000fc4000fffe0ff */
[----:B------:R-:W-:Y:S02]  /*1710*/  USHF.R.S32.HI UR46, URZ, 0x6, UR4 ;  /* 0x00000006ff2e7899 */ /* 0x000fe40008011404 */
[----:B------:R-:W-:Y:S02]  /*1720*/  UIADD3 UR51, UPT, UPT, UR50, -UR49, URZ ;  /* 0x8000003132337290 */ /* 0x000fe4000fffe0ff */
[----:B------:R-:W-:Y:S01]  /*1730*/  UIADD3 UR38, UPT, UPT, UR38, 0x1, URZ ;  /* 0x0000000126267890 */ /* 0x000fe2000fffe0ff */
[----:B------:R-:W-:Y:S01]  /*1740*/  UMOV UR28, 0x1 ;  /* 0x00000001001c7882 */ /* 0x000fe20000000000 */
[----:B-1--4-:R-:W-:-:S10]  /*1750*/  UMOV UR29, URZ ;  /* 0x000000ff001d7c82 */ /* 0x012fd40008000000 */
.L_x_33:
[----:B------:R-:W-:Y:S01]  /*1760*/  IMAD.U32 R4, RZ, RZ, UR46 ;  /* 0x0000002eff047e24 */ /* 0x000fe2000f8e00ff */
[----:B------:R-:W1:Y:S04]  /*1770*/  LDCU UR37, c[0x0][0x5c4] ;  /* 0x0000b880ff2577ac */ /* 0x000e680008000800 */
[-C--:B------:R-:W-:Y:S01]  /*1780*/  IABS R0, R4.reuse ;  /* 0x0000000400007213 */ /* 0x080fe20000000000 */
[----:B------:R-:W-:Y:S01]  /*1790*/  UMOV UR36, 0x400 ;  /* 0x0000040000247882 */ /* 0x000fe20000000000 */
[----:B------:R-:W-:Y:S01]  /*17a0*/  IABS R4, R4 ;  /* 0x0000000400047213 */ /* 0x000fe20000000000 */
[----:B------:R-:W-:Y:S01]  /*17b0*/  USHF.L.U32 UR34, UR27, 0x6, URZ ;  /* 0x000000061b227899 */ /* 0x000fe200080006ff */
[----:B------:R-:W-:Y:S01]  /*17c0*/  R2UR UR6, R0 ;  /* 0x00000000000672ca */ /* 0x000fe200000e0000 */
[----:B------:R-:W-:Y:S01]  /*17d0*/  UMOV UR15, URZ ;  /* 0x000000ff000f7c82 */ /* 0x000fe20008000000 */
[----:B-1----:R-:W-:-:S11]  /*17e0*/  IMAD.U32 R3, RZ, RZ, UR37 ;  /* 0x00000025ff037e24 */ /* 0x002fd6000f8e00ff */
[----:B------:R-:W1:Y:S08]  /*17f0*/  I2F.RP R0, UR6 ;  /* 0x0000000600007d06 */ /* 0x000e700008209400 */
[----:B-1----:R-:W1:Y:S02]  /*1800*/  MUFU.RCP R0, R0 ;  /* 0x0000000000007308 */ /* 0x002e640000001000 */
[----:B-1----:R-:W-:-:S06]  /*1810*/  VIADD R0, R0, 0xffffffe ;  /* 0x0ffffffe00007836 */ /* 0x002fcc0000000000 */
[----:B------:R-:W1:Y:S02]  /*1820*/  F2I.FTZ.U32.TRUNC.NTZ R0, R0 ;  /* 0x0000000000007305 */ /* 0x000e64000021f000 */
[----:B-1----:R-:W-:Y:S02]  /*1830*/  R2UR UR5, R0 ;  /* 0x00000000000572ca */ /* 0x002fe400000e0000 */
[----:B------:R-:W-:Y:S01]  /*1840*/  IABS R0, R3 ;  /* 0x0000000300007213 */ /* 0x000fe20000000000 */
[----:B------:R-:W-:-:S03]  /*1850*/  IMAD.U32 R3, RZ, RZ, UR23 ;  /* 0x00000017ff037e24 */ /* 0x000fc6000f8e00ff */
[----:B------:R-:W-:Y:S01]  /*1860*/  R2UR UR8, R0 ;  /* 0x00000000000872ca */ /* 0x000fe200000e0000 */
[----:B------:R-:W-:Y:S01]  /*1870*/  IMAD.MOV R0, RZ, RZ, -R4 ;  /* 0x000000ffff007224 */ /* 0x000fe200078e0a04 */
[----:B------:R-:W-:-:S04]  /*1880*/  IABS R3, R3 ;  /* 0x0000000300037213 */ /* 0x000fc80000000000 */
[----:B------:R-:W-:Y:S01]  /*1890*/  R2UR UR9, R3 ;  /* 0x00000000030972ca */ /* 0x000fe200000e0000 */
[----:B------:R-:W-:-:S04]  /*18a0*/  UIADD3 UR4, UPT, UPT, URZ, -UR5, URZ ;  /* 0x80000005ff047290 */ /* 0x000fc8000fffe0ff */
[----:B------:R-:W-:Y:S02]  /*18b0*/  UIMAD UR7, UR4, UR6, URZ ;  /* 0x00000006040772a4 */ /* 0x000fe4000f8e02ff */
[----:B------:R-:W1:Y:S01]  /*18c0*/  I2F.RP R3, UR8 ;  /* 0x0000000800037d06 */ /* 0x000e620008209400 */
[----:B------:R-:W-:Y:S02]  /*18d0*/  UMOV UR4, URZ ;  /* 0x000000ff00047c82 */ /* 0x000fe40008000000 */
[----:B------:R-:W-:Y:S02]  /*18e0*/  UIMAD.WIDE.U32 UR4, UR5, UR7, UR4 ;  /* 0x00000007050472a5 */ /* 0x000fe4000f8e0004 */
[----:B------:R-:W-:-:S05]  /*18f0*/  R2UR UR7, R0 ;  /* 0x00000000000772ca */ /* 0x000fca00000e0000 */
[----:B------:R-:W-:Y:S02]  /*1900*/  UMOV UR4, UR5 ;  /* 0x0000000500047c82 */ /* 0x000fe40008000000 */
[----:B------:R-:W-:Y:S01]  /*1910*/  UIMAD.WIDE.U32 UR4, UR4, UR9, URZ ;  /* 0x00000009040472a5 */ /* 0x000fe2000f8e00ff */
[----:B-1----:R-:W1:Y:S06]  /*1920*/  MUFU.RCP R0, R3 ;  /* 0x0000000300007308 */ /* 0x002e6c0000001000 */
[----:B------:R-:W-:Y:S02]  /*1930*/  UMOV UR4, UR5 ;  /* 0x0000000500047c82 */ /* 0x000fe40008000000 */
[----:B------:R-:W-:Y:S01]  /*1940*/  UIMAD UR5, UR4, UR7, UR9 ;  /* 0x00000007040572a4 */ /* 0x000fe2000f8e0209 */
[----:B------:R-:W2:Y:S03]  /*1950*/  S2UR UR7, SR_CgaCtaId ;  /* 0x00000000000779c3 */ /* 0x000ea60000008800 */
[----:B------:R-:W-:Y:S01]  /*1960*/  UISETP.GT.U32.AND UP0, UPT, UR6, UR5, UPT ;  /* 0x000000050600728c */ /* 0x000fe2000bf04070 */
[----:B-1----:R-:W-:-:S02]  /*1970*/  VIADD R0, R0, 0xffffffe ;  /* 0x0ffffffe00007836 */ /* 0x002fc40000000000 */
[----:B------:R-:W-:-:S08]  /*1980*/  IMAD.U32 R3, RZ, RZ, UR28 ;  /* 0x0000001cff037e24 */ /* 0x000fd0000f8e00ff */
[----:B------:R-:W-:Y:S01]  /*1990*/  @!UP0 UIADD3 UR5, UPT, UPT, UR5, -UR6, URZ ;  /* 0x8000000605058290 */ /* 0x000fe2000fffe0ff */
[----:B------:R-:W1:Y:S01]  /*19a0*/  F2I.FTZ.U32.TRUNC.NTZ R0, R0 ;  /* 0x0000000000007305 */ /* 0x000e62000021f000 */
[----:B------:R-:W-:Y:S01]  /*19b0*/  @!UP0 UIADD3 UR4, UPT, UPT, UR4, 0x1, URZ ;  /* 0x0000000104048890 */ /* 0x000fe2000fffe0ff */
[----:B------:R-:W-:Y:S01]  /*19c0*/  SHF.L.U32 R3, R3, 0x1f, RZ ;  /* 0x0000001f03037819 */ /* 0x000fe200000006ff */
[----:B------:R-:W-:Y:S02]  /*19d0*/  UISETP.GE.U32.AND UP1, UPT, UR5, UR6, UPT ;  /* 0x000000060500728c */ /* 0x000fe4000bf26070 */
[----:B------:R-:W-:Y:S02]  /*19e0*/  ULOP3.LUT UR5, UR23, UR46, URZ, 0x3c, !UPT ;  /* 0x0000002e17057292 */ /* 0x000fe4000f8e3cff */
[----:B--2---:R-:W-:Y:S02]  /*19f0*/  ULEA UR36, UR7, UR36, 0x18 ;  /* 0x0000002407247291 */ /* 0x004fe4000f8ec0ff */
[----:B------:R-:W-:-:S02]  /*1a00*/  UISETP.GE.AND UP0, UPT, UR5, URZ, UPT ;  /* 0x000000ff0500728c */ /* 0x000fc4000bf06270 */
[----:B------:R-:W-:-:S03]  /*1a10*/  ULEA UR7, UR29, UR36, 0x3 ;  /* 0x000000241d077291 */ /* 0x000fc6000f8e18ff */
[----:B------:R-:W-:Y:S01]  /*1a20*/  @UP1 UIADD3 UR4, UPT, UPT, UR4, 0x1, URZ ;  /* 0x0000000104041890 */ /* 0x000fe2000fffe0ff */
[----:B-1----:R-:W-:Y:S01]  /*1a30*/  R2UR UR5, R0 ;  /* 0x00000000000572ca */ /* 0x002fe200000e0000 */
[----:B------:R-:W-:-:S05]  /*1a40*/  UISETP.NE.AND UP1, UPT, UR46, URZ, UPT ;  /* 0x000000ff2e00728c */ /* 0x000fca000bf25270 */
[----:B------:R-:W-:Y:S01]  /*1a50*/  UMOV UR6, UR4 ;  /* 0x0000000400067c82 */ /* 0x000fe20008000000 */
[----:B------:R1:W2:Y:S01]  /*1a60*/  SYNCS.PHASECHK.TRANS64.TRYWAIT P0, [UR7+0xd0], R3 ;  /* 0x0000d003ff0075a7 */ /* 0x0002a20008001107 */
[----:B------:R-:W-:-:S04]  /*1a70*/  @!UP0 UIADD3 UR6, UPT, UPT, -UR6, URZ, URZ ;  /* 0x000000ff06068290 */ /* 0x000fc8000fffe1ff */
[----:B------:R-:W-:Y:S02]  /*1a80*/  @!UP1 ULOP3.LUT UR6, URZ, UR46, URZ, 0x33, !UPT ;  /* 0x0000002eff069292 */ /* 0x000fe4000f8e33ff */
[----:B------:R-:W-:-:S04]  /*1a90*/  UIADD3 UR4, UPT, UPT, URZ, -UR5, URZ ;  /* 0x80000005ff047290 */ /* 0x000fc8000fffe0ff */
[----:B------:R-:W-:Y:S01]  /*1aa0*/  IMAD.U32 R0, RZ, RZ, UR6 ;  /* 0x00000006ff007e24 */ /* 0x000fe2000f8e00ff */
[----:B------:R-:W-:-:S03]  /*1ab0*/  UIMAD UR7, UR4, UR8, URZ ;  /* 0x00000008040772a4 */ /* 0x000fc6000f8e02ff */
[----:B------:R-:W-:Y:S01]  /*1ac0*/  UMOV UR4, URZ ;  /* 0x000000ff00047c82 */ /* 0x000fe20008000000 */
[----:B------:R-:W-:Y:S01]  /*1ad0*/  IABS R0, R0 ;  /* 0x0000000000007213 */ /* 0x000fe20000000000 */
[----:B------:R-:W-:-:S03]  /*1ae0*/  UIMAD.WIDE.U32 UR4, UR5, UR7, UR4 ;  /* 0x00000007050472a5 */ /* 0x000fc6000f8e0004 */
[----:B------:R-:W-:-:S04]  /*1af0*/  R2UR UR9, R0 ;  /* 0x00000000000972ca */ /* 0x000fc800000e0000 */
[----:B------:R-:W-:-:S09]  /*1b00*/  UMOV UR4, UR5 ;  /* 0x0000000500047c82 */ /* 0x000fd20008000000 */
[----:B------:R-:W-:-:S07]  /*1b10*/  UIMAD.WIDE.U32 UR4, UR4, UR9, URZ ;  /* 0x00000009040472a5 */ /* 0x000fce000f8e00ff */
[----:B------:R-:W-:Y:S02]  /*1b20*/  UMOV UR4, UR5 ;  /* 0x0000000500047c82 */ /* 0x000fe40008000000 */
[----:B------:R-:W-:-:S04]  /*1b30*/  UIADD3 UR5, UPT, UPT, -UR4, URZ, URZ ;  /* 0x000000ff04057290 */ /* 0x000fc8000fffe1ff */
[----:B------:R-:W-:-:S04]  /*1b40*/  UIMAD UR5, UR8, UR5, UR9 ;  /* 0x00000005080572a4 */ /* 0x000fc8000f8e0209 */
[----:B------:R-:W-:-:S11]  /*1b50*/  UISETP.GT.U32.AND UP0, UPT, UR8, UR5, UPT ;  /* 0x000000050800728c */ /* 0x000fd6000bf04070 */
[----:B------:R-:W-:Y:S02]  /*1b60*/  @!UP0 UIADD3 UR5, UPT, UPT, UR5, -UR8, URZ ;  /* 0x8000000805058290 */ /* 0x000fe4000fffe0ff */
[----:B------:R-:W-:Y:S02]  /*1b70*/  @!UP0 UIADD3 UR4, UPT, UPT, UR4, 0x1, URZ ;  /* 0x0000000104048890 */ /* 0x000fe4000fffe0ff */
[----:B------:R-:W-:Y:S02]  /*1b80*/  UISETP.GE.U32.AND UP1, UPT, UR5, UR8, UPT ;  /* 0x000000080500728c */ /* 0x000fe4000bf26070 */
[----:B------:R-:W-:-:S04]  /*1b90*/  ULOP3.LUT UR5, UR6, UR37, URZ, 0x3c, !UPT ;  /* 0x0000002506057292 */ /* 0x000fc8000f8e3cff */
[----:B------:R-:W-:-:S05]  /*1ba0*/  UISETP.GE.AND UP0, UPT, UR5, URZ, UPT ;  /* 0x000000ff0500728c */ /* 0x000fca000bf06270 */
[----:B------:R-:W-:Y:S02]  /*1bb0*/  @UP1 UIADD3 UR4, UPT, UPT, UR4, 0x1, URZ ;  /* 0x0000000104041890 */ /* 0x000fe4000fffe0ff */
[----:B------:R-:W-:-:S05]  /*1bc0*/  UISETP.NE.AND UP1, UPT, UR37, URZ, UPT ;  /* 0x000000ff2500728c */ /* 0x000fca000bf25270 */
[----:B------:R-:W-:Y:S01]  /*1bd0*/  UMOV UR31, UR4 ;  /* 0x00000004001f7c82 */ /* 0x000fe20008000000 */
[----:B------:R-:W-:Y:S02]  /*1be0*/  UIADD3 UR4, UPT, UPT, -UR6, URZ, URZ ;  /* 0x000000ff06047290 */ /* 0x000fe4000fffe1ff */
[----:B------:R-:W-:Y:S02]  /*1bf0*/  @!UP0 UIADD3 UR31, UPT, UPT, -UR31, URZ, URZ ;  /* 0x000000ff1f1f8290 */ /* 0x000fe4000fffe1ff */
[----:B------:R-:W-:Y:S02]  /*1c00*/  UISETP.GE.U32.AND UP0, UPT, UR52, 0x3f, UPT ;  /* 0x0000003f3400788c */ /* 0x000fe4000bf06070 */
[----:B------:R-:W-:Y:S02]  /*1c10*/  @!UP1 ULOP3.LUT UR31, URZ, UR37, URZ, 0x33, !UPT ;  /* 0x00000025ff1f9292 */ /* 0x000fe4000f8e33ff */
[----:B------:R-:W-:Y:S02]  /*1c20*/  UIMAD UR4, UR46, UR4, UR23 ;  /* 0x000000042e0472a4 */ /* 0x000fe4000f8e0217 */
[----:B------:R-:W-:-:S02]  /*1c30*/  UIADD3 UR5, UPT, UPT, -UR31, URZ, URZ ;  /* 0x000000ff1f057290 */ /* 0x000fc4000fffe1ff */
[----:B------:R-:W-:Y:S02]  /*1c40*/  USHF.L.U32 UR10, UR4, 0x6, URZ ;  /* 0x00000006040a7899 */ /* 0x000fe400080006ff */
[----:B------:R-:W-:Y:S01]  /*1c50*/  UIMAD UR37, UR37, UR5, UR6 ;  /* 0x00000005252572a4 */ /* 0x000fe2000f8e0206 */
[----:B-12---:R-:W-:Y:S11]  /*1c60*/  BRA.U !UP0, `(.L_x_18) ;  /* 0x0000000508107547 */ /* 0x006ff6000b800000 */
[----:B------:R-:W1:Y:S01]  /*1c70*/  LDCU.64 UR8, c[0x0][0x5b0] ;  /* 0x0000b600ff0877ac */ /* 0x000e620008000a00 */
[----:B------:R-:W1:Y:S01]  /*1c80*/  LDCU.64 UR26, c[0x0][0x5d8] ;  /* 0x0000bb00ff1a77ac */ /* 0x000e620008000a00 */
[----:B------:R-:W2:Y:S01]  /*1c90*/  LDCU UR19, c[0x0][0x598] ;  /* 0x0000b300ff1377ac */ /* 0x000ea20008000800 */
[----:B------:R-:W3:Y:S01]  /*1ca0*/  LDCU UR18, c[0x0][0x58c] ;  /* 0x0000b180ff1277ac */ /* 0x000ee20008000800 */
[----:B------:R-:W4:Y:S01]  /*1cb0*/  LDCU UR21, c[0x0][0x59c] ;  /* 0x0000b380ff1577ac */ /* 0x000f220008000800 */
[----:B------:R-:W2:Y:S01]  /*1cc0*/  LDCU UR20, c[0x0][0x5a0] ;  /* 0x0000b400ff1477ac */ /* 0x000ea20008000800 */
[----:B------:R-:W2:Y:S01]  /*1cd0*/  LDCU.64 UR16, c[0x0][0x590] ;  /* 0x0000b200ff1077ac */ /* 0x000ea20008000a00 */
[----:B------:R-:W2:Y:S01]  /*1ce0*/  LDCU.64 UR6, c[0x0][0x5b8] ;  /* 0x0000b700ff0677ac */ /* 0x000ea20008000a00 */
[----:B------:R-:W2:Y:S01]  /*1cf0*/  LDCU.64 UR4, c[0x0][0x5d0] ;  /* 0x0000ba00ff0477ac */ /* 0x000ea20008000a00 */
[----:B-1----:R-:W-:Y:S02]  /*1d00*/  UIMAD UR30, UR37, UR8, UR26 ;  /* 0x00000008251e72a4 */ /* 0x002fe4000f8e021a */
[----:B------:R-:W-:Y:S01]  /*1d10*/  UIMAD UR27, UR31, UR9, UR27 ;  /* 0x000000091f1b72a4 */ /* 0x000fe2000f8e021b */
[----:B------:R-:W-:Y:S01]  /*1d20*/  UMOV UR14, URZ ;  /* 0x000000ff000e7c82 */ /* 0x000fe20008000000 */
[----:B---34-:R-:W-:-:S10]  /*1d30*/  UMOV UR11, UR29 ;  /* 0x0000001d000b7c82 */ /* 0x018fd40008000000 */
.L_x_23:
[----:B---3--:R-:W-:Y:S01]  /*1d40*/  @!P2 MOV R3, 0x2000 ;  /* 0x000020000003a802 */ /* 0x008fe20000000f00 */
[----:B------:R-:W-:Y:S01]  /*1d50*/  ULEA UR33, UR11, UR36, 0x3 ;  /* 0x000000240b217291 */ /* 0x000fe2000f8e18ff */
[----:B----4-:R-:W-:Y:S11]  /*1d60*/  @P0 BRA `(.L_x_19) ;  /* 0x0000000000100947 */ /* 0x010ff60003800000 */
[----:B------:R-:W-:Y:S04]  /*1d70*/  MOV R4, UR28 ;  /* 0x0000001c00047c02 */ /* 0x000fe80008000f00 */
[----:B------:R-:W-:Y:S04]  /*1d80*/  SHF.L.U32 R4, R4, 0x1f, RZ ;  /* 0x0000001f04047819 */ /* 0x000fe800000006ff */
[----:B------:R-:W1:Y:S02]  /*1d90*/  SYNCS.PHASECHK.TRANS64.TRYWAIT P0, [UR33+0xd0], R4 ;  /* 0x0000d004ff0075a7 */ /* 0x000e640008001121 */
[----:B-1----:R-:W-:Y:S05]  /*1da0*/  @!P0 BRA `(.L_x_20) ;  /* 0x0000006c00548947 */ /* 0x002fea0003800000 */
.L_x_19:
[----:B------:R3:W-:Y:S01]  /*1db0*/  @!P2 SYNCS.ARRIVE.TRANS64 RZ, [UR33], R3 ;  /* 0x00000003ffffa9a7 */ /* 0x0007e20008000021 */
[----:B------:R-:W-:Y:S04]  /*1dc0*/  BSSY.RECONVERGENT B0, `(.L_x_21) ;  /* 0x0000003000007945 */ /* 0x000fe80003800200 */
[----:B------:R-:W-:Y:S05]  /*1dd0*/  @P3 BRA `(.L_x_22) ;  /* 0x0000000000043947 */ /* 0x000fea0003800000 */
[----:B--2---:R-:W-:Y:S05]  /*1de0*/  BPT.TRAP 0x1 ;  /* 0x000000040000795c */ /* 0x004fea0000300000 */
.L_x_22:
[----:B--2---:R-:W-:Y:S05]  /*1df0*/  BSYNC.RECONVERGENT B0 ;  /* 0x0000000000007941 */ /* 0x004fea0003800200 */
.L_x_21:
[----:B------:R-:W-:Y:S02]  /*1e00*/  UIADD3 UR8, UPT, UPT, UR11, 0x1, URZ ;  /* 0x000000010b087890 */ /* 0x000fe4000fffe0ff */
[----:B------:R-:W-:Y:S02]  /*1e10*/  USHF.L.U32 UR35, UR14, 0x5, URZ ;  /* 0x000000050e237899 */ /* 0x000fe400080006ff */
[----:B------:R-:W-:Y:S02]  /*1e20*/  UISETP.NE.AND UP0, UPT, UR8, 0x1a, UPT ;  /* 0x0000001a0800788c */ /* 0x000fe4000bf05270 */
[----:B------:R-:W-:Y:S02]  /*1e30*/  UISETP.NE.AND UP2, UPT, UR19, 0x1, UPT ;  /* 0x000000011300788c */ /* 0x000fe4000bf45270 */
[----:B------:R-:W-:Y:S02]  /*1e40*/  USEL UR9, URZ, 0x1, UP0 ;  /* 0x00000001ff097887 */ /* 0x000fe40008000000 */
[----:B------:R-:W-:Y:S02]  /*1e50*/  USEL UR29, UR8, URZ, UP0 ;  /* 0x000000ff081d7287 */ /* 0x000fe40008000000 */
[----:B------:R-:W-:Y:S02]  /*1e60*/  ULOP3.LUT UR28, UR28, UR9, URZ, 0x3c, !UPT ;  /* 0x000000091c1c7292 */ /* 0x000fe4000f8e3cff */
[----:B------:R-:W-:Y:S02]  /*1e70*/  ULEA UR8, UR29, UR36, 0x3 ;  /* 0x000000241d087291 */ /* 0x000fe4000f8e18ff */
[----:B------:R-:W-:Y:S02]  /*1e80*/  UISETP.NE.AND UP0, UPT, UR18, 0x1, UPT ;  /* 0x000000011200788c */ /* 0x000fe4000bf05270 */
[----:B------:R-:W-:Y:S01]  /*1e90*/  UIADD3 UR24, UP1, UPT, UR40, 0x80, URZ ;  /* 0x0000008028187890 */ /* 0x000fe2000ff3e0ff */
[----:B-1----:R-:W-:Y:S01]  /*1ea0*/  MOV R0, UR28 ;  /* 0x0000001c00007c02 */ /* 0x002fe20008000f00 */
[----:B------:R-:W-:Y:S02]  /*1eb0*/  ULEA UR15, UR11, UR36, 0xc ;  /* 0x000000240b0f7291 */ /* 0x000fe4000f8e60ff */
[----:B------:R-:W-:Y:S01]  /*1ec0*/  UIADD3.X UR25, UPT, UPT, URZ, UR41, URZ, UP1, !UPT ;  /* 0x00000029ff197290 */ /* 0x000fe20008ffe4ff */
[----:B------:R-:W-:Y:S01]  /*1ed0*/  SHF.L.U32 R0, R0, 0x1f, RZ ;  /* 0x0000001f00007819 */ /* 0x000fe200000006ff */
[----:B------:R-:W-:Y:S02]  /*1ee0*/  UIADD3 UR32, UPT, UPT, UR15, 0x3600, URZ ;  /* 0x000036000f207890 */ /* 0x000fe4000fffe0ff */
[----:B------:R-:W-:Y:S01]  /*1ef0*/  UPRMT UR26, UR30, 0x40, UR27 ;  /* 0x000000401e1a7896 */ /* 0x000fe2000800001b */
[----:B------:R1:W4:Y:S01]  /*1f00*/  SYNCS.PHASECHK.TRANS64.TRYWAIT P0, [UR8+0xd0], R0 ;  /* 0x0000d000ff0075a7 */ /* 0x0003220008001108 */
[----:B------:R-:W-:Y:S02]  /*1f10*/  UIMAD.WIDE.U32 UR8, UR35, UR16, URZ ;  /* 0x00000010230872a5 */ /* 0x000fe4000f8e00ff */
[----:B------:R-:W-:Y:S02]  /*1f20*/  UIADD3 UR14, UPT, UPT, UR14, 0x1, URZ ;  /* 0x000000010e0e7890 */ /* 0x000fe4000fffe0ff */
[----:B------:R-:W-:Y:S01]  /*1f30*/  USHF.R.U32.HI UR9, URZ, UR17, UR9 ;  /* 0x00000011ff097299 */ /* 0x000fe20008011609 */
[----:B------:R-:W-:Y:S01]  /*1f40*/  UMOV UR42, 0x0 ;  /* 0x00000000002a7882 */ /* 0x000fe20000000000 */
[----:B------:R-:W-:Y:S02]  /*1f50*/  UMOV UR43, 0x10000000 ;  /* 0x10000000002b7882 */ /* 0x000fe40000000000 */
[----:B------:R-:W-:Y:S01]  /*1f60*/  USEL UR9, UR35, UR9, !UP0 ;  /* 0x0000000923097287 */ /* 0x000fe2000c000000 */
[----:B------:R-:W-:Y:S01]  /*1f70*/  UTMALDG.2D [UR32], [UR24], desc[UR42] ;  /* 0x00002a20180075b4 */ /* 0x000fe20008009000 */
[----:B------:R-:W-:Y:S02]  /*1f80*/  UIADD3 UR22, UP0, UPT, UR40, 0x180, URZ ;  /* 0x0000018028167890 */ /* 0x000fe4000ff1e0ff */
[----:B------:R-:W-:Y:S02]  /*1f90*/  UIMAD.WIDE.U32 UR12, UR9, UR21, URZ ;  /* 0x00000015090c72a5 */ /* 0x000fe4000f8e00ff */
[----:B------:R-:W-:Y:S02]  /*1fa0*/  UIADD3 UR11, UPT, UPT, -UR9, URZ, URZ ;  /* 0x000000ff090b7290 */ /* 0x000fe4000fffe1ff */
[----:B------:R-:W-:Y:S02]  /*1fb0*/  USHF.R.U32.HI UR13, URZ, UR20, UR13 ;  /* 0x00000014ff0d7299 */ /* 0x000fe4000801160d */
[----:B------:R-:W-:Y:S02]  /*1fc0*/  UIMAD UR11, UR18, UR11, UR35 ;  /* 0x0000000b120b72a4 */ /* 0x000fe4000f8e0223 */
[----:B------:R-:W-:Y:S02]  /*1fd0*/  USEL UR13, UR9, UR13, !UP2 ;  /* 0x0000000d090d7287 */ /* 0x000fe4000d000000 */
[----:B------:R-:W-:Y:S02]  /*1fe0*/  UIMAD UR11, UR11, UR6, UR4 ;  /* 0x000000060b0b72a4 */ /* 0x000fe4000f8e0204 */
[----:B------:R-:W-:Y:S02]  /*1ff0*/  UIADD3 UR8, UPT, UPT, -UR13, URZ, URZ ;  /* 0x000000ff0d087290 */ /* 0x000fe4000fffe1ff */
[----:B------:R-:W-:Y:S02]  /*2000*/  UIADD3.X UR23, UPT, UPT, URZ, UR41, URZ, UP0, !UPT ;  /* 0x00000029ff177290 */ /* 0x000fe400087fe4ff */
[----:B------:R-:W-:Y:S02]  /*2010*/  UIMAD UR9, UR19, UR8, UR9 ;  /* 0x00000008130972a4 */ /* 0x000fe4000f8e0209 */
[----:B------:R-:W-:Y:S02]  /*2020*/  UIADD3 UR8, UPT, UPT, UR15, 0x1d600, URZ ;  /* 0x0001d6000f087890 */ /* 0x000fe4000fffe0ff */
[----:B------:R-:W-:Y:S02]  /*2030*/  UIMAD UR12, UR9, UR7, UR5 ;  /* 0x00000007090c72a4 */ /* 0x000fe4000f8e0205 */
[----:B------:R-:W-:Y:S01]  /*2040*/  UPRMT UR15, UR26, 0x5410, URZ ;  /* 0x000054101a0f7896 */ /* 0x000fe200080000ff */
[----:B------:R-:W-:Y:S01]  /*2050*/  UMOV UR9, UR33 ;  /* 0x0000002100097c82 */ /* 0x000fe20008000000 */
[----:B------:R-:W-:Y:S07]  /*2060*/  UISETP.NE.AND UP0, UPT, UR14, UR38, UPT ;  /* 0x000000260e00728c */ /* 0x000fee000bf05270 */
[----:B------:R2:W-:Y:S02]  /*2070*/  UTMALDG.4D.IM2COL [UR8], [UR22], UR15 ;  /* 0x00000008160073b4 */ /* 0x0005e4000805800f */
[----:B--2---:R-:W-:Y:S01]  /*2080*/  UMOV UR15, UR38 ;  /* 0x00000026000f7c82 */ /* 0x004fe20008000000 */
[----:B------:R-:W-:Y:S01]  /*2090*/  UMOV UR11, UR29 ;  /* 0x0000001d000b7c82 */ /* 0x000fe20008000000 */
[----:B-1----:R-:W-:Y:S05]  /*20a0*/  BRA.U UP0, `(.L_x_23) ;  /* 0xfffffffd00247547 */ /* 0x002fea000b83ffff */
.L_x_18:
[----:B------:R-:W-:Y:S01]  /*20b0*/  ULEA UR4, UR29, UR36, 0x3 ;  /* 0x000000241d047291 */ /* 0x000fe2000f8e18ff */
[----:B------:R-:W-:Y:S01]  /*20c0*/  MOV R0, UR28 ;  /* 0x0000001c00007c02 */ /* 0x000fe20008000f00 */
[----:B------:R-:W-:Y:S01]  /*20d0*/  @!P1 SYNCS.ARRIVE.TRANS64.A1T0 RZ, [UR36+0x1d8], RZ ;  /* 0x0001d8ffffff99a7 */ /* 0x000fe20008100024 */
[----:B------:R-:W-:Y:S02]  /*20e0*/  UISETP.GT.AND UP0, UPT, UR50, UR49, UPT ;  /* 0x000000313200728c */ /* 0x000fe4000bf04270 */
[----:B------:R-:W-:-:S04]  /*20f0*/  SHF.L.U32 R0, R0, 0x1f, RZ ;  /* 0x0000001f00007819 */ /* 0x000fc800000006ff */
[----:B----4-:R1:W2:Y:S03]  /*2100*/  SYNCS.PHASECHK.TRANS64.TRYWAIT P0, [UR4+0xd0], R0 ;  /* 0x0000d000ff0075a7 */ /* 0x0102a60008001104 */
[----:B------:R-:W-:Y:S05]  /*2110*/  BRA.U !UP0, `(.L_x_24) ;  /* 0x0000000508107547 */ /* 0x000fea000b800000 */
[----:B------:R-:W4:Y:S01]  /*2120*/  LDCU.64 UR8, c[0x0][0x5b0] ;  /* 0x0000b600ff0877ac */ /* 0x000f220008000a00 */
[----:B------:R-:W4:Y:S01]  /*2130*/  LDCU.64 UR32, c[0x0][0x5d8] ;  /* 0x0000bb00ff2077ac */ /* 0x000f220008000a00 */
[----:B------:R-:W1:Y:S01]  /*2140*/  LDCU UR18, c[0x0][0x598] ;  /* 0x0000b300ff1277ac */ /* 0x000e620008000800 */
[----:B------:R-:W1:Y:S01]  /*2150*/  LDCU UR14, c[0x0][0x58c] ;  /* 0x0000b180ff0e77ac */ /* 0x000e620008000800 */
[----:B------:R-:W1:Y:S01]  /*2160*/  LDCU UR20, c[0x0][0x59c] ;  /* 0x0000b380ff1477ac */ /* 0x000e620008000800 */
[----:B------:R-:W1:Y:S01]  /*2170*/  LDCU UR19, c[0x0][0x5a0] ;  /* 0x0000b400ff1377ac */ /* 0x000e620008000800 */
[----:B----4-:R-:W-:Y:S01]  /*2180*/  UIMAD UR35, UR37, UR8, UR32 ;  /* 0x00000008252372a4 */ /* 0x010fe2000f8e0220 */
[----:B------:R-:W4:Y:S01]  /*2190*/  LDCU.64 UR16, c[0x0][0x590] ;  /* 0x0000b200ff1077ac */ /* 0x000f220008000a00 */
[----:B------:R-:W1:Y:S01]  /*21a0*/  LDCU.64 UR6, c[0x0][0x5b8] ;  /* 0x0000b700ff0677ac */ /* 0x000e620008000a00 */
[----:B------:R-:W1:Y:S01]  /*21b0*/  LDCU.64 UR4, c[0x0][0x5d0] ;  /* 0x0000ba00ff0477ac */ /* 0x000e620008000a00 */
[----:B------:R-:W-:-:S02]  /*21c0*/  UIMAD UR33, UR31, UR9, UR33 ;  /* 0x000000091f2172a4 */ /* 0x000fc4000f8e0221 */
[----:B------:R-:W-:Y:S01]  /*21d0*/  UIADD3 UR37, UPT, UPT, UR51, UR15, URZ ;  /* 0x0000000f33257290 */ /* 0x000fe2000fffe0ff */
[----:B------:R-:W-:-:S11]  /*21e0*/  UMOV UR11, UR29 ;  /* 0x0000001d000b7c82 */ /* 0x000fd60008000000 */
.L_x_29:
[----:B--23--:R-:W-:Y:S01]  /*21f0*/  @!P2 MOV R3, 0x2000 ;  /* 0x000020000003a802 */ /* 0x00cfe20000000f00 */
[----:B------:R-:W-:Y:S01]  /*2200*/  ULEA UR25, UR11, UR36, 0x3 ;  /* 0x000000240b197291 */ /* 0x000fe2000f8e18ff */
[----:B--2---:R-:W-:Y:S11]  /*2210*/  @P0 BRA `(.L_x_25) ;  /* 0x0000000000100947 */ /* 0x004ff60003800000 */
[----:B------:R-:W-:Y:S04]  /*2220*/  MOV R4, UR28 ;  /* 0x0000001c00047c02 */ /* 0x000fe80008000f00 */
[----:B------:R-:W-:Y:S04]  /*2230*/  SHF.L.U32 R4, R4, 0x1f, RZ ;  /* 0x0000001f04047819 */ /* 0x000fe800000006ff */
[----:B------:R-:W2:Y:S02]  /*2240*/  SYNCS.PHASECHK.TRANS64.TRYWAIT P0, [UR25+0xd0], R4 ;  /* 0x0000d004ff0075a7 */ /* 0x000ea40008001119 */
[----:B--2---:R-:W-:Y:S05]  /*2250*/  @!P0 BRA `(.L_x_26) ;  /* 0x0000006800408947 */ /* 0x004fea0003800000 */
.L_x_25:
[----:B------:R2:W-:Y:S01]  /*2260*/  @!P2 SYNCS.ARRIVE.TRANS64 RZ, [UR25], R3 ;  /* 0x00000003ffffa9a7 */ /* 0x0005e20008000019 */
[----:B------:R-:W-:Y:S04]  /*2270*/  BSSY.RECONVERGENT B0, `(.L_x_27) ;  /* 0x0000003000007945 */ /* 0x000fe80003800200 */
[----:B------:R-:W-:Y:S05]  /*2280*/  @P3 BRA `(.L_x_28) ;  /* 0x0000000000043947 */ /* 0x000fea0003800000 */
[----:B-1--4-:R-:W-:Y:S05]  /*2290*/  BPT.TRAP 0x1 ;  /* 0x000000040000795c */ /* 0x012fea0000300000 */
.L_x_28:
[----:B-1--4-:R-:W-:Y:S05]  /*22a0*/  BSYNC.RECONVERGENT B0 ;  /* 0x0000000000007941 */ /* 0x012fea0003800200 */
.L_x_27:
        /* <DEDUP_REMOVED lines=10> */
[----:B------:R-:W-:Y:S01]  /*2350*/  MOV R0, UR28 ;  /* 0x0000001c00007c02 */ /* 0x000fe20008000f00 */
[----:B------:R-:W-:Y:S02]  /*2360*/  ULEA UR21, UR11, UR36, 0xc ;  /* 0x000000240b157291 */ /* 0x000fe4000f8e60ff */
[----:B------:R-:W-:Y:S01]  /*2370*/  UIADD3.X UR23, UPT, UPT, URZ, UR41, URZ, UP1, !UPT ;  /* 0x00000029ff177290 */ /* 0x000fe20008ffe4ff */
[----:B------:R-:W-:Y:S01]  /*2380*/  SHF.L.U32 R0, R0, 0x1f, RZ ;  /* 0x0000001f00007819 */ /* 0x000fe200000006ff */
[----:B------:R-:W-:Y:S02]  /*2390*/  UIADD3 UR24, UPT, UPT, UR21, 0x3600, URZ ;  /* 0x0000360015187890 */ /* 0x000fe4000fffe0ff */
[----:B------:R-:W-:Y:S01]  /*23a0*/  UPRMT UR32, UR35, 0x40, UR33 ;  /* 0x0000004023207896 */ /* 0x000fe20008000021 */
[----:B------:R1:W3:Y:S01]  /*23b0*/  SYNCS.PHASECHK.TRANS64.TRYWAIT P0, [UR8+0xd0], R0 ;  /* 0x0000d000ff0075a7 */ /* 0x0002e20008001108 */
[----:B------:R-:W-:Y:S02]  /*23c0*/  UIMAD.WIDE.U32 UR8, UR27, UR16, URZ ;  /* 0x000000101b0872a5 */ /* 0x000fe4000f8e00ff */
[----:B------:R-:W-:Y:S02]  /*23d0*/  UIADD3 UR15, UPT, UPT, UR15, 0x1, URZ ;  /* 0x000000010f0f7890 */ /* 0x000fe4000fffe0ff */
[----:B------:R-:W-:Y:S01]  /*23e0*/  USHF.R.U32.HI UR9, URZ, UR17, UR9 ;  /* 0x00000011ff097299 */ /* 0x000fe20008011609 */
[----:B------:R-:W-:Y:S01]  /*23f0*/  UMOV UR42, 0x0 ;  /* 0x00000000002a7882 */ /* 0x000fe20000000000 */
[----:B------:R-:W-:Y:S02]  /*2400*/  UMOV UR43, 0x10000000 ;  /* 0x10000000002b7882 */ /* 0x000fe40000000000 */
[----:B------:R-:W-:Y:S02]  /*2410*/  USEL UR9, UR27, UR9, !UP0 ;  /* 0x000000091b097287 */ /* 0x000fe4000c000000 */
[----:B------:R-:W-:Y:S02]  /*2420*/  UIADD3 UR30, UP0, UPT, UR40, 0x180, URZ ;  /* 0x00000180281e7890 */ /* 0x000fe4000ff1e0ff */
[----:B------:R-:W-:Y:S02]  /*2430*/  UIMAD.WIDE.U32 UR12, UR9, UR20, URZ ;  /* 0x00000014090c72a5 */ /* 0x000fe4000f8e00ff */
[----:B------:R-:W-:Y:S02]  /*2440*/  UIADD3 UR11, UPT, UPT, -UR9, URZ, URZ ;  /* 0x000000ff090b7290 */ /* 0x000fe4000fffe1ff */
[----:B------:R-:W-:Y:S02]  /*2450*/  USHF.R.U32.HI UR13, URZ, UR19, UR13 ;  /* 0x00000013ff0d7299 */ /* 0x000fe4000801160d */
[----:B------:R-:W-:Y:S02]  /*2460*/  UIMAD UR11, UR14, UR11, UR27 ;  /* 0x0000000b0e0b72a4 */ /* 0x000fe4000f8e021b */
[----:B------:R-:W-:Y:S02]  /*2470*/  USEL UR13, UR9, UR13, !UP2 ;  /* 0x0000000d090d7287 */ /* 0x000fe4000d000000 */
[----:B------:R-:W-:Y:S02]  /*2480*/  UIMAD UR11, UR11, UR6, UR4 ;  /* 0x000000060b0b72a4 */ /* 0x000fe4000f8e0204 */
[----:B------:R-:W-:Y:S01]  /*2490*/  UIADD3 UR8, UPT, UPT, -UR13, URZ, URZ ;  /* 0x000000ff0d087290 */ /* 0x000fe2000fffe1ff */
[----:B------:R-:W-:Y:S01]  /*24a0*/  UMOV UR26, UR34 ;  /* 0x00000022001a7c82 */ /* 0x000fe20008000000 */
[----:B------:R-:W-:Y:S01]  /*24b0*/  UIADD3.X UR31, UPT, UPT, URZ, UR41, URZ, UP0, !UPT ;  /* 0x00000029ff1f7290 */ /* 0x000fe200087fe4ff */
[----:B------:R-:W-:Y:S01]  /*24c0*/  UTMALDG.2D [UR24], [UR22], desc[UR42] ;  /* 0x00002a18160075b4 */ /* 0x000fe20008009000 */
[----:B------:R-:W-:Y:S02]  /*24d0*/  UIMAD UR9, UR18, UR8, UR9 ;  /* 0x00000008120972a4 */ /* 0x000fe4000f8e0209 */
[----:B------:R-:W-:Y:S02]  /*24e0*/  UIADD3 UR8, UPT, UPT, UR21, 0x1d600, URZ ;  /* 0x0001d60015087890 */ /* 0x000fe4000fffe0ff */
[----:B------:R-:W-:Y:S02]  /*24f0*/  UIMAD UR12, UR9, UR7, UR5 ;  /* 0x00000007090c72a4 */ /* 0x000fe4000f8e0205 */
[----:B------:R-:W-:Y:S01]  /*2500*/  UPRMT UR21, UR32, 0x5410, URZ ;  /* 0x0000541020157896 */ /* 0x000fe200080000ff */
[----:B------:R-:W-:Y:S01]  /*2510*/  UMOV UR9, UR25 ;  /* 0x0000001900097c82 */ /* 0x000fe20008000000 */
[----:B------:R-:W-:Y:S07]  /*2520*/  UISETP.NE.AND UP0, UPT, UR15, UR37, UPT ;  /* 0x000000250f00728c */ /* 0x000fee000bf05270 */
[----:B------:R4:W-:Y:S02]  /*2530*/  UTMALDG.4D.IM2COL [UR8], [UR30], UR21 ;  /* 0x000000081e0073b4 */ /* 0x0009e40008058015 */
[----:B----4-:R-:W-:Y:S01]  /*2540*/  UMOV UR11, UR29 ;  /* 0x0000001d000b7c82 */ /* 0x010fe20008000000 */
[----:B-1----:R-:W-:Y:S05]  /*2550*/  BRA.U UP0, `(.L_x_29) ;  /* 0xfffffffd00247547 */ /* 0x002fea000b83ffff */
.L_x_24:
[----:B--23--:R-:W-:Y:S01]  /*2560*/  SHF.L.U32 R3, R2, 0x1f, RZ ;  /* 0x0000001f02037819 */ /* 0x00cfe200000006ff */
[----:B------:R-:W-:-:S03]  /*2570*/  NOP ;  /* 0x0000000000007918 */ /* 0x000fc60000000000 */
[----:B------:R-:W2:Y:S02]  /*2580*/  SYNCS.PHASECHK.TRANS64.TRYWAIT P0, [UR36+0x1e0], R3 ;  /* 0x0001e003ff0075a7 */ /* 0x000ea40008001124 */
[----:B--2---:R-:W-:Y:S05]  /*2590*/  @!P0 BRA `(.L_x_30) ;  /* 0x0000006400888947 */ /* 0x004fea0003800000 */
.L_x_133:
[----:B------:R-:W2:Y:S01]  /*25a0*/  LDS.128 R4, [UR36+0x220] ;  /* 0x00022024ff047984 */ /* 0x000ea20008000c00 */
[----:B------:R-:W-:Y:S02]  /*25b0*/  UIADD3 UR4, UPT, UPT, UR36, 0x1e8, URZ ;  /* 0x000001e824047890 */ /* 0x000fe4000fffe0ff */
[----:B------:R-:W-:Y:S01]  /*25c0*/  UISETP.GE.AND UP0, UPT, UR39, 0x1, UPT ;  /* 0x000000012700788c */ /* 0x000fe2000bf06270 */
[----:B------:R-:W-:Y:S01]  /*25d0*/  @!PT LDS RZ, [RZ] ;  /* 0x00000000fffff984 */ /* 0x000fe20000000800 */
[----:B------:R-:W-:Y:S01]  /*25e0*/  @!PT LDS RZ, [RZ] ;  /* 0x00000000fffff984 */ /* 0x000fe20000000800 */
[----:B------:R-:W-:Y:S01]  /*25f0*/  @!PT LDS RZ, [RZ] ;  /* 0x00000000fffff984 */ /* 0x000fe20000000800 */
[----:B------:R-:W-:Y:S01]  /*2600*/  @!PT LDS RZ, [RZ] ;  /* 0x00000000fffff984 */ /* 0x000fe20000000800 */
[----:B------:R3:W-:Y:S06]  /*2610*/  MEMBAR.ALL.CTA ;  /* 0x0000000000007992 */ /* 0x0007ec0000008000 */
[----:B---3--:R-:W3:Y:S01]  /*2620*/  FENCE.VIEW.ASYNC.S ;  /* 0x00000000000073c6 */ /* 0x008ee20000000000 */
[----:B------:R-:W-:-:S09]  /*2630*/  UPRMT UR4, URZ, 0x654, UR4 ;  /* 0x00000654ff047896 */ /* 0x000fd20008000004 */
[----:B---3--:R-:W-:Y:S01]  /*2640*/  SYNCS.ARRIVE.TRANS64.RED.A1T0 RZ, [UR4], RZ ;  /* 0x000000ffffff79a7 */ /* 0x008fe20008100404 */
[----:B--2---:R-:W-:-:S13]  /*2650*/  LOP3.LUT P0, RZ, R6, 0x1, RZ, 0xc0, !PT ;  /* 0x0000000106ff7812 */ /* 0x004fda000780c0ff */
[----:B------:R-:W-:Y:S01]  /*2660*/  VOTEU.ANY UP1, P0 ;  /* 0x0000000000ff7886 */ /* 0x000fe20000020100 */
[----:B------:R-:W-:-:S13]  /*2670*/  PLOP3.LUT P0, PT, PT, PT, UP1, 0x80, 0x8 ;  /* 0x000000000008781c */ /* 0x000fda0003f0f018 */
[----:B-1----:R-:W-:Y:S02]  /*2680*/  @P0 MOV R0, R4 ;  /* 0x0000000400000202 */ /* 0x002fe40000000f00 */
[----:B------:R-:W-:Y:S02]  /*2690*/  @P0 LOP3.LUT R4, R5, 0xffff, RZ, 0xc0, !PT ;  /* 0x0000ffff05040812 */ /* 0x000fe400078ec0ff */
[----:B------:R-:W-:Y:S02]  /*26a0*/  @P0 R2UR UR6, R0 ;  /* 0x00000000000602ca */ /* 0x000fe400000e0000 */
[----:B------:R-:W-:-:S11]  /*26b0*/  @P0 R2UR UR5, R4 ;  /* 0x00000000040502ca */ /* 0x000fd600000e0000 */
[----:B------:R-:W-:Y:S02]  /*26c0*/  @UP1 UMOV UR45, UR6 ;  /* 0x00000006002d1c82 */ /* 0x000fe40008000000 */
[----:B------:R-:W-:Y:S01]  /*26d0*/  @UP1 UMOV UR44, UR5 ;  /* 0x00000005002c1c82 */ /* 0x000fe20008000000 */
[----:B------:R-:W-:Y:S05]  /*26e0*/  BRA.U !UP0, `(.L_x_31) ;  /* 0x0000000108d47547 */ /* 0x000fea000b800000 */
[----:B------:R-:W1:Y:S01]  /*26f0*/  LDCU.128 UR16, c[0x0][0xb10] ;  /* 0x00016200ff1077ac */ /* 0x000e620008000c00 */
[----:B------:R-:W2:Y:S01]  /*2700*/  LDCU UR21, c[0x0][0xb20] ;  /* 0x00016400ff1577ac */ /* 0x000ea20008000800 */
[----:B------:R-:W3:Y:S01]  /*2710*/  LDCU UR20, c[0x0][0xb0c] ;  /* 0x00016180ff1477ac */ /* 0x000ee20008000800 */
[----:B------:R-:W4:Y:S01]  /*2720*/  LDCU.64 UR14, c[0x0][0xb28] ;  /* 0x00016500ff0e77ac */ /* 0x000f220008000a00 */
[----:B------:R-:W-:Y:S02]  /*2730*/  UISETP.NE.AND UP3, UPT, UR39, 0x1, UPT ;  /* 0x000000012700788c */ /* 0x000fe4000bf65270 */
[----:B-1----:R-:W-:Y:S02]  /*2740*/  UIMAD.WIDE.U32 UR4, UR47, UR19, URZ ;  /* 0x000000132f0472a5 */ /* 0x002fe4000f8e00ff */
[----:B------:R-:W-:Y:S02]  /*2750*/  UIMAD.WIDE.U32 UR6, UR48, UR16, URZ ;  /* 0x00000010300672a5 */ /* 0x000fe4000f8e00ff */
[----:B------:R-:W-:-:S02]  /*2760*/  UISETP.NE.AND UP0, UPT, UR18, 0x1, UPT ;  /* 0x000000011200788c */ /* 0x000fc4000bf05270 */
[----:B------:R-:W-:Y:S01]  /*2770*/  UIMAD.WIDE.U32 UR10, UR44, UR19, URZ ;  /* 0x000000132c0a72a5 */ /* 0x000fe2000f8e00ff */
[----:B------:R-:W-:Y:S01]  /*2780*/  UMOV UR4, UR5 ;  /* 0x0000000500047c82 */ /* 0x000fe20008000000 */
[----:B---3--:R-:W-:Y:S02]  /*2790*/  UISETP.NE.AND UP2, UPT, UR20, 0x1, UPT ;  /* 0x000000011400788c */ /* 0x008fe4000bf45270 */
[----:B--2---:R-:W-:Y:S02]  /*27a0*/  USHF.R.U32.HI UR5, URZ, UR21, UR4 ;  /* 0x00000015ff057299 */ /* 0x004fe40008011604 */
[----:B------:R-:W-:Y:S01]  /*27b0*/  UIMAD.WIDE.U32 UR12, UR45, UR16, URZ ;  /* 0x000000102d0c72a5 */ /* 0x000fe2000f8e00ff */
[----:B------:R-:W-:Y:S01]  /*27c0*/  UMOV UR4, UR7 ;  /* 0x0000000700047c82 */ /* 0x000fe20008000000 */
[----:B------:R-:W-:Y:S02]  /*27d0*/  USEL UR5, UR47, UR5, !UP0 ;  /* 0x000000052f057287 */ /* 0x000fe4000c000000 */
[----:B------:R-:W-:-:S02]  /*27e0*/  USHF.R.U32.HI UR4, URZ, UR17, UR4 ;  /* 0x00000011ff047299 */ /* 0x000fc40008011604 */
[----:B----4-:R-:W-:Y:S02]  /*27f0*/  UIMAD.WIDE.U32 UR8, UR5, UR14, URZ ;  /* 0x0000000e050872a5 */ /* 0x010fe4000f8e00ff */
[----:B------:R-:W-:Y:S01]  /*2800*/  USEL UR6, UR48, UR4, !UP2 ;  /* 0x0000000430067287 */ /* 0x000fe2000d000000 */
[----:B------:R-:W-:Y:S02]  /*2810*/  UMOV UR12, UR13 ;  /* 0x0000000d000c7c82 */ /* 0x000fe40008000000 */
[----:B------:R-:W-:Y:S01]  /*2820*/  UMOV UR4, UR11 ;  /* 0x0000000b00047c82 */ /* 0x000fe20008000000 */
[----:B------:R-:W-:Y:S01]  /*2830*/  UIMAD.WIDE.U32 UR10, UR6, UR14, URZ ;  /* 0x0000000e060a72a5 */ /* 0x000fe2000f8e00ff */
[----:B------:R-:W-:Y:S01]  /*2840*/  UMOV UR8, UR9 ;  /* 0x0000000900087c82 */ /* 0x000fe20008000000 */
[----:B------:R-:W-:Y:S02]  /*2850*/  USHF.R.U32.HI UR4, URZ, UR21, UR4 ;  /* 0x00000015ff047299 */ /* 0x000fe40008011604 */
[----:B------:R-:W-:-:S03]  /*2860*/  @UP3 USHF.R.U32.HI UR5, URZ, UR15, UR8 ;  /* 0x0000000fff053299 */ /* 0x000fc60008011608 */
[----:B------:R-:W-:Y:S01]  /*2870*/  UMOV UR10, UR11 ;  /* 0x0000000b000a7c82 */ /* 0x000fe20008000000 */
[----:B------:R-:W-:Y:S02]  /*2880*/  USHF.R.U32.HI UR17, URZ, UR17, UR12 ;  /* 0x00000011ff117299 */ /* 0x000fe4000801160c */
[----:B------:R-:W-:Y:S02]  /*2890*/  USEL UR4, UR44, UR4, !UP0 ;  /* 0x000000042c047287 */ /* 0x000fe4000c000000 */
[----:B------:R-:W-:Y:S02]  /*28a0*/  @UP3 USHF.R.U32.HI UR6, URZ, UR15, UR10 ;  /* 0x0000000fff063299 */ /* 0x000fe4000801160a */
[----:B------:R-:W-:Y:S02]  /*28b0*/  UIMAD UR7, UR39, UR5, URZ ;  /* 0x00000005270772a4 */ /* 0x000fe4000f8e02ff */
[----:B------:R-:W-:Y:S02]  /*28c0*/  USEL UR5, UR45, UR17, !UP2 ;  /* 0x000000112d057287 */ /* 0x000fe4000d000000 */
[----:B------:R-:W-:-:S02]  /*28d0*/  UIMAD UR10, UR39, UR6, URZ ;  /* 0x00000006270a72a4 */ /* 0x000fc4000f8e02ff */
[----:B------:R-:W-:Y:S02]  /*28e0*/  UISETP.GE.AND UP0, UPT, UR4, UR7, UPT ;  /* 0x000000070400728c */ /* 0x000fe4000bf06270 */
[----:B------:R-:W-:Y:S02]  /*28f0*/  UIMAD.WIDE.U32 UR8, UR4, UR14, URZ ;  /* 0x0000000e040872a5 */ /* 0x000fe4000f8e00ff */
[----:B------:R-:W-:Y:S02]  /*2900*/  UISETP.GE.OR UP0, UPT, UR5, UR10, UP0 ;  /* 0x0000000a0500728c */ /* 0x000fe40008706670 */
[----:B------:R-:W-:-:S03]  /*2910*/  UIMAD.WIDE.U32 UR10, UR5, UR14, URZ ;  /* 0x0000000e050a72a5 */ /* 0x000fc6000f8e00ff */
[----:B------:R-:W-:Y:S01]  /*2920*/  UMOV UR7, UR9 ;  /* 0x0000000900077c82 */ /* 0x000fe20008000000 */
[----:B------:R-:W-:Y:S02]  /*2930*/  UIADD3 UR9, UPT, UPT, -UR4, URZ, URZ ;  /* 0x000000ff04097290 */ /* 0x000fe4000fffe1ff */
[----:B------:R-:W-:Y:S02]  /*2940*/  USHF.R.U32.HI UR7, URZ, UR15, UR7 ;  /* 0x0000000fff077299 */ /* 0x000fe40008011607 */
[----:B------:R-:W-:Y:S02]  /*2950*/  UIMAD UR10, UR18, UR9, UR44 ;  /* 0x00000009120a72a4 */ /* 0x000fe4000f8e022c */
[----:B------:R-:W-:Y:S01]  /*2960*/  USEL UR7, UR4, UR7, !UP3 ;  /* 0x0000000704077287 */ /* 0x000fe2000d800000 */
[----:B------:R-:W-:Y:S01]  /*2970*/  @!UP0 UMOV UR8, UR11 ;  /* 0x0000000b00088c82 */ /* 0x000fe20008000000 */
[----:B------:R-:W-:Y:S02]  /*2980*/  UIADD3 UR11, UPT, UPT, -UR5, URZ, URZ ;  /* 0x000000ff050b7290 */ /* 0x000fe4000fffe1ff */
[----:B------:R-:W-:-:S02]  /*2990*/  @!UP0 USHF.R.U32.HI UR8, URZ, UR15, UR8 ;  /* 0x0000000fff088299 */ /* 0x000fc40008011608 */
[----:B------:R-:W-:Y:S02]  /*29a0*/  UIADD3 UR9, UPT, UPT, -UR7, URZ, URZ ;  /* 0x000000ff07097290 */ /* 0x000fe4000fffe1ff */
[----:B------:R-:W-:Y:S02]  /*29b0*/  @!UP0 USEL UR8, UR5, UR8, !UP3 ;  /* 0x0000000805088287 */ /* 0x000fe4000d800000 */
[----:B------:R-:W-:Y:S02]  /*29c0*/  UIMAD UR9, UR39, UR9, UR4 ;  /* 0x00000009270972a4 */ /* 0x000fe4000f8e0204 */
[----:B------:R-:W-:Y:S02]  /*29d0*/  @!UP0 UIADD3 UR7, UPT, UPT, UR7, -UR8, URZ ;  /* 0x8000000807078290 */ /* 0x000fe4000fffe0ff */
[----:B------:R-:W-:Y:S02]  /*29e0*/  @!UP0 UIMAD UR8, UR9, UR6, UR8 ;  /* 0x00000006090882a4 */ /* 0x000fe4000f8e0208 */
[----:B------:R-:W-:-:S02]  /*29f0*/  @!UP0 UIMAD UR4, UR39, UR7, UR5 ;  /* 0x00000007270482a4 */ /* 0x000fc4000f8e0205 */
[----:B------:R-:W-:Y:S02]  /*2a00*/  UIMAD UR6, UR20, UR11, UR45 ;  /* 0x0000000b140672a4 */ /* 0x000fe4000f8e022d */
[----:B------:R-:W-:Y:S01]  /*2a10*/  UIMAD UR44, UR4, UR18, UR10 ;  /* 0x00000012042c72a4 */ /* 0x000fe2000f8e020a */
[----:B------:R-:W-:Y:S02]  /*2a20*/  @!UP0 UMOV UR5, UR8 ;  /* 0x0000000800058c82 */ /* 0x000fe40008000000 */
[----:B------:R-:W-:-:S12]  /*2a30*/  UIMAD UR45, UR5, UR20, UR6 ;  /* 0x00000014052d72a4 */ /* 0x000fd8000f8e0206 */
.L_x_31:
        /* <DEDUP_REMOVED lines=20> */
.L_x_32:
[----:B------:R-:W-:Y:S02]  /*2b80*/  R2UR UR5, R49 ;  /* 0x00000000310572ca */ /* 0x000fe400000e0000 */
[----:B------:R-:W-:Y:S02]  /*2b90*/  R2UR UR4, R48 ;  /* 0x00000000300472ca */ /* 0x000fe400000e0000 */
[----:B------:R-:W-:Y:S02]  /*2ba0*/  PLOP3.LUT P1, PT, PT, PT, PT, 0x80, 0x8 ;  /* 0x000000000008781c */ /* 0x000fe40003f2f070 */
[----:B------:R-:W-:-:S07]  /*2bb0*/  LOP3.LUT R2, R2, 0x1, RZ, 0x3c, !PT ;  /* 0x0000000102027812 */ /* 0x000fce00078e3cff */
[----:B------:R-:W-:Y:S02]  /*2bc0*/  UIADD3 UR27, UPT, UPT, UR45, UR5, URZ ;  /* 0x000000052d1b7290 */ /* 0x000fe4000fffe0ff */
[----:B------:R-:W-:Y:S01]  /*2bd0*/  UIADD3 UR23, UPT, UPT, UR44, UR4, URZ ;  /* 0x000000042c177290 */ /* 0x000fe2000fffe0ff */
[----:B------:R-:W-:Y:S11]  /*2be0*/  BRA.U UP1, `(.L_x_33) ;  /* 0xffffffe901dc7547 */ /* 0x000ff6000b83ffff */
[----:B------:R-:W-:Y:S01]  /*2bf0*/  UIADD3 UR36, UPT, UPT, UR36, 0xd0, URZ ;  /* 0x000000d024247890 */ /* 0x000fe2000fffe0ff */
[----:B------:R-:W-:-:S03]  /*2c00*/  MOV R2, UR28 ;  /* 0x0000001c00027c02 */ /* 0x000fc60008000f00 */
[----:B------:R-:W-:Y:S01]  /*2c10*/  ULEA UR4, UR29, UR36, 0x3 ;  /* 0x000000241d047291 */ /* 0x000fe2000f8e18ff */
[----:B------:R-:W-:-:S08]  /*2c20*/  SHF.L.U32 R2, R2, 0x1f, RZ ;  /* 0x0000001f02027819 */ /* 0x000fd000000006ff */
[----:B------:R-:W1:Y:S02]  /*2c30*/  SYNCS.PHASECHK.TRANS64.TRYWAIT P0, [UR4], R2 ;  /* 0x00000002ff0075a7 */ /* 0x000e640008001104 */
[----:B-1----:R-:W-:Y:S05]  /*2c40*/  @!P0 BRA `(.L_x_34) ;  /* 0x0000005c00f48947 */ /* 0x002fea0003800000 */
.L_x_135:
[----:B------:R-:W-:-:S04]  /*2c50*/  UIADD3 UR4, UPT, UPT, UR29, 0x1, URZ ;  /* 0x000000011d047890 */ /* 0x000fc8000fffe0ff */
[----:B------:R-:W-:-:S04]  /*2c60*/  UISETP.NE.AND UP0, UPT, UR4, 0x1a, UPT ;  /* 0x0000001a0400788c */ /* 0x000fc8000bf05270 */
[----:B------:R-:W-:Y:S02]  /*2c70*/  USEL UR5, URZ, 0x1, UP0 ;  /* 0x00000001ff057887 */ /* 0x000fe40008000000 */
[----:B------:R-:W-:Y:S02]  /*2c80*/  USEL UR4, UR4, URZ, UP0 ;  /* 0x000000ff04047287 */ /* 0x000fe40008000000 */
[----:B------:R-:W-:Y:S02]  /*2c90*/  ULOP3.LUT UR6, UR28, UR5, URZ, 0x3c, !UPT ;  /* 0x000000051c067292 */ /* 0x000fe4000f8e3cff */
[----:B------:R-:W-:-:S04]  /*2ca0*/  ULEA UR5, UR4, UR36, 0x3 ;  /* 0x0000002404057291 */ /* 0x000fc8000f8e18ff */
[----:B-1----:R-:W-:-:S04]  /*2cb0*/  MOV R2, UR6 ;  /* 0x0000000600027c02 */ /* 0x002fc80008000f00 */
[----:B------:R-:W-:-:S04]  /*2cc0*/  SHF.L.U32 R2, R2, 0x1f, RZ ;  /* 0x0000001f02027819 */ /* 0x000fc800000006ff */
[----:B------:R-:W1:Y:S02]  /*2cd0*/  SYNCS.PHASECHK.TRANS64.TRYWAIT P0, [UR5], R2 ;  /* 0x00000002ff0075a7 */ /* 0x000e640008001105 */
[----:B-1----:R-:W-:Y:S05]  /*2ce0*/  @!P0 BRA `(.L_x_35) ;  /* 0x0000005c00e48947 */ /* 0x002fea0003800000 */
.L_x_137:
        /* <DEDUP_REMOVED lines=10> */
.L_x_139:
        /* <DEDUP_REMOVED lines=10> */
.L_x_141:
        /* <DEDUP_REMOVED lines=10> */
.L_x_143:
        /* <DEDUP_REMOVED lines=10> */
.L_x_145:
        /* <DEDUP_REMOVED lines=10> */
.L_x_147:
        /* <DEDUP_REMOVED lines=10> */
.L_x_149:
        /* <DEDUP_REMOVED lines=10> */
.L_x_151:
        /* <DEDUP_REMOVED lines=10> */
.L_x_153:
        /* <DEDUP_REMOVED lines=10> */
.L_x_155:
        /* <DEDUP_REMOVED lines=10> */
.L_x_157:
        /* <DEDUP_REMOVED lines=10> */
.L_x_159:
        /* <DEDUP_REMOVED lines=10> */
.L_x_161:
        /* <DEDUP_REMOVED lines=10> */
.L_x_163:
        /* <DEDUP_REMOVED lines=10> */
.L_x_165:
        /* <DEDUP_REMOVED lines=10> */
.L_x_167:
        /* <DEDUP_REMOVED lines=10> */
.L_x_169:
        /* <DEDUP_REMOVED lines=10> */
.L_x_171:
        /* <DEDUP_REMOVED lines=10> */
.L_x_173:
        /* <DEDUP_REMOVED lines=10> */
.L_x_175:
        /* <DEDUP_REMOVED lines=10> */
.L_x_177:
        /* <DEDUP_REMOVED lines=10> */
.L_x_179:
        /* <DEDUP_REMOVED lines=10> */
.L_x_181:
        /* <DEDUP_REMOVED lines=10> */
.L_x_183:
[----:B------:R-:W-:-:S04]  /*3b50*/  UIADD3 UR4, UPT, UPT, UR4, 0x1, URZ ;  /* 0x0000000104047890 */ /* 0x000fc8000fffe0ff */
[----:B------:R-:W-:-:S04]  /*3b60*/  UISETP.NE.AND UP0, UPT, UR4, 0x1a, UPT ;  /* 0x0000001a0400788c */ /* 0x000fc8000bf05270 */
[----:B------:R-:W-:Y:S02]  /*3b70*/  USEL UR5, URZ, 0x1, UP0 ;  /* 0x00000001ff057887 */ /* 0x000fe40008000000 */
[----:B------:R-:W-:Y:S02]  /*3b80*/  USEL UR4, UR4, URZ, UP0 ;  /* 0x000000ff04047287 */ /* 0x000fe40008000000 */
[----:B------:R-:W-:Y:S02]  /*3b90*/  ULOP3.LUT UR5, UR6, UR5, URZ, 0x3c, !UPT ;  /* 0x0000000506057292 */ /* 0x000fe4000f8e3cff */
[----:B------:R-:W-:-:S04]  /*3ba0*/  ULEA UR4, UR4, UR36, 0x3 ;  /* 0x0000002404047291 */ /* 0x000fc8000f8e18ff */
[----:B-1----:R-:W-:Y:S02]  /*3bb0*/  IMAD.U32 R2, RZ, RZ, UR5 ;  /* 0x00000005ff027e24 */ /* 0x002fe4000f8e00ff */
[----:B------:R-:W-:-:S03]  /*3bc0*/  MOV R0, UR4 ;  /* 0x0000000400007c02 */ /* 0x000fc60008000f00 */
[----:B------:R-:W-:-:S07]  /*3bd0*/  SHF.L.U32 R2, R2, 0x1f, RZ ;  /* 0x0000001f02027819 */ /* 0x000fce00000006ff */
.L_x_59:
[----:B-1----:R1:W2:Y:S02]  /*3be0*/  SYNCS.PHASECHK.TRANS64.TRYWAIT P0, [R0+URZ], R2 ;  /* 0x00000002000075a7 */ /* 0x0022a400080011ff */
[----:B--2---:R-:W-:Y:S05]  /*3bf0*/  @!P0 NANOSLEEP.SYNCS 0x989680 ;  /* 0x009896800000895d */ /* 0x004fea0003900000 */
[----:B------:R-:W2:Y:S02]  /*3c00*/  @!P0 SYNCS.PHASECHK.TRANS64 P0, [R0+URZ], R2 ;  /* 0x00000002000085a7 */ /* 0x000ea400080010ff */
[----:B--2---:R-:W-:Y:S05]  /*3c10*/  @P0 EXIT ;  /* 0x000000000000094d */ /* 0x004fea0003800000 */
[----:B------:R-:W-:Y:S05]  /*3c20*/  BRA `(.L_x_59) ;  /* 0xfffffffc00ec7947 */ /* 0x000fea000383ffff */
.L_x_17:
[----:B------:R-:W2:Y:S02]  /*3c30*/  S2UR UR4, SR_CgaCtaId ;  /* 0x00000000000479c3 */ /* 0x000ea40000008800 */
[----:B--2---:R-:W-:-:S04]  /*3c40*/  UISETP.NE.AND UP0, UPT, UR4, URZ, UPT ;  /* 0x000000ff0400728c */ /* 0x004fc8000bf05270 */
[----:B------:R-:W-:-:S09]  /*3c50*/  UISETP.NE.OR UP0, UPT, UR15, 0x1, UP0 ;  /* 0x000000010f00788c */ /* 0x000fd20008705670 */
[----:B------:R-:W-:Y:S05]  /*3c60*/  BRA.U UP0, `(.L_x_60) ;  /* 0x0000000100b47547 */ /* 0x000fea000b800000 */
[----:B------:R-:W2:Y:S01]  /*3c70*/  S2UR UR5, SR_CgaCtaId ;  /* 0x00000000000579c3 */ /* 0x000ea20000008800 */
[----:B------:R-:W-:Y:S01]  /*3c80*/  UMOV UR4, 0x400 ;  /* 0x0000040000047882 */ /* 0x000fe20000000000 */
[----:B------:R-:W-:Y:S01]  /*3c90*/  HFMA2 R3, -RZ, RZ, 0, 5.9604644775390625e-08 ;  /* 0x00000001ff037431 */ /* 0x000fe200000001ff */
[----:B------:R-:W-:Y:S01]  /*3ca0*/  ISETP.NE.AND P0, PT, R0, RZ, PT ;  /* 0x000000ff0000720c */ /* 0x000fe20003f05270 */
[----:B------:R-:W-:Y:S01]  /*3cb0*/  IMAD.MOV.U32 R8, RZ, RZ, RZ ;  /* 0x000000ffff087224 */ /* 0x000fe200078e00ff */
[----:B--2---:R-:W-:-:S04]  /*3cc0*/  ULEA UR4, UR5, UR4, 0x18 ;  /* 0x0000000405047291 */ /* 0x004fc8000f8ec0ff */
[----:B------:R-:W-:Y:S02]  /*3cd0*/  UIADD3 UR5, UPT, UPT, UR4, 0x1e8, URZ ;  /* 0x000001e804057890 */ /* 0x000fe4000fffe0ff */
[----:B------:R-:W-:Y:S02]  /*3ce0*/  UIADD3 UR8, UPT, UPT, UR4, 0x1e0, URZ ;  /* 0x000001e004087890 */ /* 0x000fe4000fffe0ff */
[----:B------:R-:W-:-:S12]  /*3cf0*/  UPRMT UR5, URZ, 0x654, UR5 ;  /* 0x00000654ff057896 */ /* 0x000fd80008000005 */
.L_x_63:
[----:B------:R-:W-:Y:S01]  /*3d00*/  SHF.L.U32 R6, R3, 0x1f, RZ ;  /* 0x0000001f03067819 */ /* 0x000fe200000006ff */
[----:B------:R-:W-:Y:S02]  /*3d10*/  IMAD.U32 R4, RZ, RZ, UR8 ;  /* 0x00000008ff047e24 */ /* 0x000fe4000f8e00ff */
[----:B------:R-:W-:Y:S01]  /*3d20*/  @!P0 IMAD.MOV.U32 R5, RZ, RZ, 0x10 ;  /* 0x00000010ff058424 */ /* 0x000fe200078e00ff */
[----:B------:R-:W2:Y:S02]  /*3d30*/  SYNCS.PHASECHK.TRANS64.TRYWAIT P1, [UR4+0x1e8], R6 ;  /* 0x0001e806ff0075a7 */ /* 0x000ea40008021104 */
[----:B------:R-:W-:-:S04]  /*3d40*/  PRMT R4, R0, 0x654, R4 ;  /* 0x0000065400047816 */ /* 0x000fc80000000004 */
[----:B------:R-:W-:Y:S01]  /*3d50*/  SEL R2, R4, R2, !P0 ;  /* 0x0000000204027207 */ /* 0x000fe20004000000 */
[----:B--2---:R-:W-:Y:S06]  /*3d60*/  @!P1 BRA `(.L_x_61) ;  /* 0x0000005800049947 */ /* 0x004fec0003800000 */
.L_x_185:
[----:B------:R-:W-:Y:S01]  /*3d70*/  UIADD3 UR6, UPT, UPT, UR4, 0x220, URZ ;  /* 0x0000022004067890 */ /* 0x000fe2000fffe0ff */
[----:B------:R3:W-:Y:S01]  /*3d80*/  @!P0 SYNCS.ARRIVE.TRANS64.RED RZ, [R2+URZ], R5 ;  /* 0x0000000502ff89a7 */ /* 0x0007e200080004ff */
[----:B------:R-:W-:Y:S01]  /*3d90*/  UIADD3 UR7, UPT, UPT, UR4, 0x1e0, URZ ;  /* 0x000001e004077890 */ /* 0x000fe2000fffe0ff */
[----:B------:R-:W-:-:S08]  /*3da0*/  LOP3.LUT R3, R3, 0x1, RZ, 0x3c, !PT ;  /* 0x0000000103037812 */ /* 0x000fd000078e3cff */
[----:B------:R-:W-:Y:S06]  /*3db0*/  UGETNEXTWORKID.BROADCAST [UR6], [UR7] ;  /* 0x00000000060073ca */ /* 0x000fec0008000100 */
[----:B---3--:R-:W-:-:S04]  /*3dc0*/  SHF.L.U32 R5, R8, 0x1f, RZ ;  /* 0x0000001f08057819 */ /* 0x008fc800000006ff */
[----:B------:R-:W3:Y:S02]  /*3dd0*/  SYNCS.PHASECHK.TRANS64.TRYWAIT P1, [UR4+0x1e0], R5 ;  /* 0x0001e005ff0075a7 */ /* 0x000ee40008021104 */
[----:B---3--:R-:W-:Y:S05]  /*3de0*/  @!P1 BRA `(.L_x_62) ;  /* 0x0000005400fc9947 */ /* 0x008fea0003800000 */
.L_x_187:
[----:B--2---:R-:W2:Y:S01]  /*3df0*/  LDS.128 R4, [UR4+0x220] ;  /* 0x00022004ff047984 */ /* 0x004ea20008000c00 */
[----:B------:R-:W-:Y:S01]  /*3e00*/  LOP3.LUT R8, R8, 0x1, RZ, 0x3c, !PT ;  /* 0x0000000108087812 */ /* 0x000fe200078e3cff */
[----:B------:R-:W-:Y:S01]  /*3e10*/  @!PT LDS RZ, [RZ] ;  /* 0x00000000fffff984 */ /* 0x000fe20000000800 */
[----:B------:R-:W-:Y:S01]  /*3e20*/  @!PT LDS RZ, [RZ] ;  /* 0x00000000fffff984 */ /* 0x000fe20000000800 */
[----:B------:R-:W-:Y:S01]  /*3e30*/  @!PT LDS RZ, [RZ] ;  /* 0x00000000fffff984 */ /* 0x000fe20000000800 */
[----:B------:R-:W-:Y:S01]  /*3e40*/  @!PT LDS RZ, [RZ] ;  /* 0x00000000fffff984 */ /* 0x000fe20000000800 */
[----:B------:R3:W-:Y:S06]  /*3e50*/  MEMBAR.ALL.CTA ;  /* 0x0000000000007992 */ /* 0x0007ec0000008000 */
[----:B---3--:R-:W3:Y:S02]  /*3e60*/  FENCE.VIEW.ASYNC.S ;  /* 0x00000000000073c6 */ /* 0x008ee40000000000 */
[----:B---3--:R-:W-:Y:S01]  /*3e70*/  SYNCS.ARRIVE.TRANS64.RED.A1T0 RZ, [UR5], RZ ;  /* 0x000000ffffff79a7 */ /* 0x008fe20008100405 */
[----:B--2---:R-:W-:-:S13]  /*3e80*/  LOP3.LUT P1, RZ, R6, 0x1, RZ, 0xc0, !PT ;  /* 0x0000000106ff7812 */ /* 0x004fda000782c0ff */
[----:B------:R-:W-:Y:S05]  /*3e90*/  @P1 BRA `(.L_x_63) ;  /* 0xfffffffc00981947 */ /* 0x000fea000383ffff */
[----:B------:R-:W-:-:S04]  /*3ea0*/  SHF.L.U32 R0, R3, 0x1f, RZ ;  /* 0x0000001f03007819 */ /* 0x000fc800000006ff */
[----:B------:R-:W2:Y:S02]  /*3eb0*/  SYNCS.PHASECHK.TRANS64 P0, [UR4+0x1e8], R0 ;  /* 0x0001e800ff0075a7 */ /* 0x000ea40008001004 */
[----:B-12---:R-:W-:Y:S05]  /*3ec0*/  @P0 EXIT ;  /* 0x000000000000094d */ /* 0x006fea0003800000 */
[----:B------:R-:W-:-:S07]  /*3ed0*/  MOV R0, UR4 ;  /* 0x0000000400007c02 */ /* 0x000fce0008000f00 */
.L_x_64:
[----:B-1----:R-:W-:-:S04]  /*3ee0*/  SHF.L.U32 R2, R3, 0x1f, RZ ;  /* 0x0000001f03027819 */ /* 0x002fc800000006ff */
[----:B------:R1:W2:Y:S03]  /*3ef0*/  SYNCS.PHASECHK.TRANS64.TRYWAIT P0, [R0+URZ+0x1e8], R2 ;  /* 0x0001e802000075a7 */ /* 0x0002a600080011ff */
[----:B--2---:R-:W-:Y:S05]  /*3f00*/  @!P0 NANOSLEEP.SYNCS 0x989680 ;  /* 0x009896800000895d */ /* 0x004fea0003900000 */
[----:B------:R-:W2:Y:S02]  /*3f10*/  @!P0 SYNCS.PHASECHK.TRANS64 P0, [R0+URZ+0x1e8], R2 ;  /* 0x0001e802000085a7 */ /* 0x000ea400080010ff */
[----:B--2---:R-:W-:Y:S05]  /*3f20*/  @P0 EXIT ;  /* 0x000000000000094d */ /* 0x004fea0003800000 */
[----:B------:R-:W-:Y:S05]  /*3f30*/  BRA `(.L_x_64) ;  /* 0xfffffffc00e87947 */ /* 0x000fea000383ffff */
.L_x_60:
[----:B------:R-:W-:-:S09]  /*3f40*/  UISETP.NE.AND UP0, UPT, UR15, URZ, UPT ;  /* 0x000000ff0f00728c */ /* 0x000fd2000bf05270 */
[----:B------:R-:W-:Y:S05]  /*3f50*/  BRA.U UP0, `(.L_x_65) ;  /* 0x0000000d003c7547 */ /* 0x000fea000b800000 */
[----:B------:R-:W2:Y:S01]  /*3f60*/  S2UR UR7, SR_CgaCtaId ;  /* 0x00000000000779c3 */ /* 0x000ea20000008800 */
[----:B------:R-:W-:Y:S01]  /*3f70*/  UMOV UR4, 0x40 ;  /* 0x0000004000047882 */ /* 0x000fe20000000000 */
[----:B------:R-:W-:Y:S01]  /*3f80*/  NOP ;  /* 0x0000000000007918 */ /* 0x000fe20000000000 */
[----:B------:R-:W-:Y:S01]  /*3f90*/  UMOV UR6, 0x400 ;  /* 0x0000040000067882 */ /* 0x000fe20000000000 */
[----:B--2---:R-:W-:Y:S02]  /*3fa0*/  ULEA UR5, UR7, UR4, 0x18 ;  /* 0x0000000407057291 */ /* 0x004fe4000f8ec0ff */
[----:B------:R-:W-:-:S07]  /*3fb0*/  ULEA UR6, UR7, UR6, 0x18 ;  /* 0x0000000607067291 */ /* 0x000fce000f8ec0ff */
[----:B------:R-:W2:Y:S02]  /*3fc0*/  LDS.U8 R0, [UR5+0x1c] ;  /* 0x00001c05ff007984 */ /* 0x000ea40008000000 */
[----:B--2---:R-:W-:-:S13]  /*3fd0*/  ISETP.NE.AND P0, PT, R0, RZ, PT ;  /* 0x000000ff0000720c */ /* 0x004fda0003f05270 */
[----:B------:R-:W-:Y:S05]  /*3fe0*/  @P0 BRA `(.L_x_66) ;  /* 0x0000000000580947 */ /* 0x000fea0003800000 */
[----:B------:R-:W-:-:S13]  /*3ff0*/  ELECT P0, URZ, PT ;  /* 0x0000000000ff782f */ /* 0x000fda0003800000 */
[----:B------:R-:W-:Y:S05]  /*4000*/  @!P0 BRA `(.L_x_67) ;  /* 0x0000000000608947 */ /* 0x000fea0003800000 */
[----:B------:R-:W-:Y:S01]  /*4010*/  UMOV UR4, 0x10 ;  /* 0x0000001000047882 */ /* 0x000fe20000000000 */
[----:B------:R-:W-:Y:S01]  /*4020*/  HFMA2 R0, -RZ, RZ, 0, 5.9604644775390625e-08 ;  /* 0x00000001ff007431 */ /* 0x000fe200000001ff */
[----:B------:R-:W-:-:S03]  /*4030*/  MOV R2, 0xffff ;  /* 0x0000ffff00027802 */ /* 0x000fc60000000f00 */
[----:B------:R-:W-:Y:S04]  /*4040*/  DEPBAR.LE SB2, 0x36 ;  /* 0x0000ad800000791a */ /* 0x000fe80000000000 */
[----:B------:R-:W2:Y:S02]  /*4050*/  UTCATOMSWS.FIND_AND_SET.ALIGN UP0, UR4, UR4 ;  /* 0x00000004000475e3 */ /* 0x000ea40008000800 */
[----:B--2---:R-:W-:Y:S01]  /*4060*/  MOV R3, UR4 ;  /* 0x0000000400037c02 */ /* 0x004fe20008000f00 */
[----:B------:R-:W-:Y:S06]  /*4070*/  BRA.U UP0, `(.L_x_68) ;  /* 0x0000000100187547 */ /* 0x000fec000b800000 */
.L_x_69:
[----:B------:R-:W-:Y:S05]  /*4080*/  NANOSLEEP 0x64 ;  /* 0x000000640000795d */ /* 0x000fea0003800000 */
[----:B------:R-:W-:-:S05]  /*4090*/  UMOV UR4, 0x10 ;  /* 0x0000001000047882 */ /* 0x000fca0000000000 */
[----:B------:R-:W-:Y:S04]  /*40a0*/  DEPBAR.LE SB2, 0x36 ;  /* 0x0000ad800000791a */ /* 0x000fe80000000000 */
[----:B------:R-:W2:Y:S02]  /*40b0*/  UTCATOMSWS.FIND_AND_SET.ALIGN UP0, UR4, UR4 ;  /* 0x00000004000475e3 */ /* 0x000ea40008000800 */
[----:B--2---:R-:W-:Y:S01]  /*40c0*/  MOV R3, UR4 ;  /* 0x0000000400037c02 */ /* 0x004fe20008000f00 */
[----:B------:R-:W-:Y:S05]  /*40d0*/  BRA.U !UP0, `(.L_x_69) ;  /* 0xfffffffd08e87547 */ /* 0x000fea000b83ffff */
.L_x_68:
[-C--:B------:R-:W-:Y:S02]  /*40e0*/  SHF.L.U32 R2, R2, R3.reuse, RZ ;  /* 0x0000000302027219 */ /* 0x080fe400000006ff */
[----:B------:R-:W-:Y:S01]  /*40f0*/  SHF.L.U32 R0, R0, R3, RZ ;  /* 0x0000000300007219 */ /* 0x000fe200000006ff */
[----:B------:R-:W-:Y:S02]  /*4100*/  IMAD.SHL.U32 R3, R3, 0x20, RZ ;  /* 0x0000002003037824 */ /* 0x000fe400078e00ff */
[----:B------:R2:W-:Y:S04]  /*4110*/  ATOMS.OR RZ, [UR5+0x14], R2 ;  /* 0x00001402ffff798c */ /* 0x0005e8000b000005 */
[----:B------:R2:W-:Y:S04]  /*4120*/  ATOMS.OR RZ, [UR5+0x18], R0 ;  /* 0x00001800ffff798c */ /* 0x0005e8000b000005 */
[----:B------:R2:W-:Y:S01]  /*4130*/  STS [UR6+0x230], R3 ;  /* 0x00023003ff007988 */ /* 0x0005e20008000806 */
[----:B------:R-:W-:Y:S05]  /*4140*/  BRA `(.L_x_67) ;  /* 0x0000000000107947 */ /* 0x000fea0003800000 */
.L_x_66:
[----:B------:R-:W-:Y:S02]  /*4150*/  MOV R0, 0xffffffff ;  /* 0xffffffff00007802 */ /* 0x000fe40000000f00 */
[----:B------:R-:W-:-:S03]  /*4160*/  MOV R2, 0x4190 ;  /* 0x0000419000027802 */ /* 0x000fc60000000f00 */
[----:B------:R2:W-:Y:S04]  /*4170*/  STS [UR6+0x230], R0 ;  /* 0x00023000ff007988 */ /* 0x0005e80008000806 */
[----:B-12--5:R-:W-:Y:S05]  /*4180*/  CALL.REL.NOINC `($__internal_1_$__cuda_sm10x_tcgen05_guardrail_trap_phase_invalid_during_alloc) ;  /* 0x0000005800907944 */ /* 0x026fea0003c00000 */
.L_x_67:
[----:B------:R-:W-:Y:S05]  /*4190*/  WARPSYNC.ALL ;  /* 0x0000000000007948 */ /* 0x000fea0003800000 */
[----:B------:R-:W3:Y:S01]  /*41a0*/  S2UR UR4, SR_CgaCtaId ;  /* 0x00000000000479c3 */ /* 0x000ee20000008800 */
[----:B------:R-:W-:Y:S01]  /*41b0*/  UMOV UR19, 0x400 ;  /* 0x0000040000137882 */ /* 0x000fe20000000000 */
[----:B------:R-:W-:-:S06]  /*41c0*/  NOP ;  /* 0x0000000000007918 */ /* 0x000fcc0000000000 */
[----:B------:R-:W-:Y:S06]  /*41d0*/  BAR.ARV 0x6, 0xa0 ;  /* 0x0182800000007b1d */ /* 0x000fec0000002000 */
[----:B------:R-:W4:Y:S01]  /*41e0*/  LDCU UR5, c[0x0][0x390] ;  /* 0x00007200ff0577ac */ /* 0x000f220008000800 */
[----:B------:R-:W-:Y:S01]  /*41f0*/  IMAD.MOV.U32 R10, RZ, RZ, 0x1 ;  /* 0x00000001ff0a7424 */ /* 0x000fe200078e00ff */
[----:B------:R-:W-:Y:S01]  /*4200*/  CS2R R8, SRZ ;  /* 0x0000000000087805 */ /* 0x000fe2000001ff00 */
[----:B------:R-:W1:Y:S01]  /*4210*/  LDCU UR6, c[0x0][0x390] ;  /* 0x00007200ff0677ac */ /* 0x000e620008000800 */
[----:B------:R-:W-:Y:S01]  /*4220*/  UMOV UR22, URZ ;  /* 0x000000ff00167c82 */ /* 0x000fe20008000000 */
[----:B------:R-:W-:Y:S01]  /*4230*/  UMOV UR16, URZ ;  /* 0x000000ff00107c82 */ /* 0x000fe20008000000 */
[----:B---3--:R-:W-:Y:S01]  /*4240*/  ULEA UR19, UR4, UR19, 0x18 ;  /* 0x0000001304137291 */ /* 0x008fe2000f8ec0ff */
[----:B------:R-:W-:Y:S01]  /*4250*/  UMOV UR26, 0x0 ;  /* 0x00000000001a7882 */ /* 0x000fe20000000000 */
[----:B------:R-:W-:-:S02]  /*4260*/  UMOV UR27, 0x4118490 ;  /* 0x04118490001b7882 */ /* 0x000fc40000000000 */
[----:B------:R-:W-:Y:S01]  /*4270*/  UIADD3 UR21, UPT, UPT, UR19, 0x3600, URZ ;  /* 0x0000360013157890 */ /* 0x000fe2000fffe0ff */
[----:B------:R-:W-:Y:S01]  /*4280*/  UMOV UR24, 0x0 ;  /* 0x0000000000187882 */ /* 0x000fe20000000000 */
[----:B------:R-:W-:Y:S01]  /*4290*/  UMOV UR25, 0x4118490 ;  /* 0x0411849000197882 */ /* 0x000fe20000000000 */
[----:B----4-:R-:W-:Y:S02]  /*42a0*/  UIADD3 UR5, UPT, UPT, UR5, 0x1f, URZ ;  /* 0x0000001f05057890 */ /* 0x010fe4000fffe0ff */
[----:B------:R-:W2:Y:S01]  /*42b0*/  LDS R11, [UR19+0x230] ;  /* 0x00023013ff0b7984 */ /* 0x000ea20008000800 */
[----:B------:R-:W-:Y:S02]  /*42c0*/  USHF.R.U32.HI UR21, URZ, 0x4, UR21 ;  /* 0x00000004ff157899 */ /* 0x000fe40008011615 */
[----:B------:R-:W-:Y:S02]  /*42d0*/  USHF.R.S32.HI UR4, URZ, 0x1f, UR5 ;  /* 0x0000001fff047899 */ /* 0x000fe40008011405 */
[----:B------:R-:W-:-:S02]  /*42e0*/  ULOP3.LUT UR21, UR21, 0x3fff, URZ, 0xc0, !UPT ;  /* 0x00003fff15157892 */ /* 0x000fc4000f8ec0ff */
[----:B------:R-:W-:Y:S02]  /*42f0*/  ULEA.HI UR4, UR4, UR5, URZ, 0x5 ;  /* 0x0000000504047291 */ /* 0x000fe4000f8f28ff */
[----:B------:R-:W-:Y:S02]  /*4300*/  UIADD3 UR5, UPT, UPT, UR19, 0x1d600, URZ ;  /* 0x0001d60013057890 */ /* 0x000fe4000fffe0ff */
[----:B------:R-:W-:Y:S02]  /*4310*/  USHF.R.S32.HI UR28, URZ, 0x5, UR4 ;  /* 0x00000005ff1c7899 */ /* 0x000fe40008011404 */
[----:B------:R-:W-:Y:S02]  /*4320*/  UIADD3 UR4, UPT, UPT, UR19, 0x1e8, URZ ;  /* 0x000001e813047890 */ /* 0x000fe4000fffe0ff */
[----:B------:R-:W-:Y:S02]  /*4330*/  UISETP.LT.AND UP0, UPT, UR28, 0x1, UPT ;  /* 0x000000011c00788c */ /* 0x000fe4000bf01270 */
[----:B------:R-:W-:-:S02]  /*4340*/  USHF.R.U32.HI UR5, URZ, 0x4, UR5 ;  /* 0x00000004ff057899 */ /* 0x000fc40008011605 */
[----:B------:R-:W-:Y:S02]  /*4350*/  USEL UR30, UR28, 0x1, !UP0 ;  /* 0x000000011c1e7887 */ /* 0x000fe4000c000000 */
[----:B------:R-:W-:Y:S02]  /*4360*/  UPRMT UR29, URZ, 0x654, UR4 ;  /* 0x00000654ff1d7896 */ /* 0x000fe40008000004 */
[----:B------:R-:W-:Y:S02]  /*4370*/  ULOP3.LUT UR20, UR5, 0x3fff, URZ, 0xc0, !UPT ;  /* 0x00003fff05147892 */ /* 0x000fe4000f8ec0ff */
[----:B------:R-:W-:Y:S02]  /*4380*/  UIADD3 UR30, UPT, UPT, -UR30, URZ, URZ ;  /* 0x000000ff1e1e7290 */ /* 0x000fe4000fffe1ff */
[----:B-1----:R-:W-:Y:S01]  /*4390*/  UISETP.GE.AND UP4, UPT, UR6, 0x1, UPT ;  /* 0x000000010600788c */ /* 0x002fe2000bf86270 */
[C---:B--2---:R-:W-:Y:S01]  /*43a0*/  VIADD R3, R11.reuse, 0x40 ;  /* 0x000000400b037836 */ /* 0x044fe20000000000 */
[----:B------:R-:W-:-:S04]  /*43b0*/  LOP3.LUT R2, R11, 0xffff, RZ, 0xc0, !PT ;  /* 0x0000ffff0b027812 */ /* 0x000fc800078ec0ff */
[----:B------:R-:W-:-:S05]  /*43c0*/  LOP3.LUT R3, R3, 0xffff, RZ, 0xc0, !PT ;  /* 0x0000ffff03037812 */ /* 0x000fca00078ec0ff */
[----:B------:R1:W-:Y:S02]  /*43d0*/  STL.64 [R1], R2 ;  /* 0x0000000201007387 */ /* 0x0003e40000100a00 */
.L_x_76:
[----:B-1----:R-:W-:-:S04]  /*43e0*/  SHF.L.U32 R2, R9, 0x1f, RZ ;  /* 0x0000001f09027819 */ /* 0x002fc800000006ff */
[----:B------:R-:W1:Y:S02]  /*43f0*/  SYNCS.PHASECHK.TRANS64.TRYWAIT P0, [UR19+0x1e0], R2 ;  /* 0x0001e002ff0075a7 */ /* 0x000e640008001113 */
[----:B-12-4-:R-:W-:Y:S05]  /*4400*/  @!P0 BRA `(.L_x_70) ;  /* 0x00000050008c8947 */ /* 0x016fea0003800000 */
.L_x_189:
[----:B------:R-:W2:Y:S01]  /*4410*/  LDS.128 R4, [UR19+0x220] ;  /* 0x00022013ff047984 */ /* 0x000ea20008000c00 */
[----:B------:R-:W-:Y:S01]  /*4420*/  ULEA UR23, UR22, UR19, 0x3 ;  /* 0x0000001316177291 */ /* 0x000fe2000f8e18ff */
[----:B-1----:R-:W-:Y:S01]  /*4430*/  SHF.L.U32 R2, R10, 0x1f, RZ ;  /* 0x0000001f0a027819 */ /* 0x002fe200000006ff */
[----:B------:R-:W-:Y:S01]  /*4440*/  @!PT LDS RZ, [RZ] ;  /* 0x00000000fffff984 */ /* 0x000fe20000000800 */
[----:B------:R-:W-:Y:S01]  /*4450*/  @!PT LDS RZ, [RZ] ;  /* 0x00000000fffff984 */ /* 0x000fe20000000800 */
[----:B------:R-:W-:Y:S01]  /*4460*/  @!PT LDS RZ, [RZ] ;  /* 0x00000000fffff984 */ /* 0x000fe20000000800 */
[----:B------:R-:W-:Y:S01]  /*4470*/  @!PT LDS RZ, [RZ] ;  /* 0x00000000fffff984 */ /* 0x000fe20000000800 */
[----:B------:R1:W-:Y:S06]  /*4480*/  MEMBAR.ALL.CTA ;  /* 0x0000000000007992 */ /* 0x0003ec0000008000 */
[----:B-1----:R-:W1:Y:S02]  /*4490*/  FENCE.VIEW.ASYNC.S ;  /* 0x00000000000073c6 */ /* 0x002e640000000000 */
[----:B-1----:R-:W-:Y:S01]  /*44a0*/  SYNCS.ARRIVE.TRANS64.RED.A1T0 RZ, [UR29], RZ ;  /* 0x000000ffffff79a7 */ /* 0x002fe2000810041d */
[----:B------:R-:W1:Y:S02]  /*44b0*/  SYNCS.PHASECHK.TRANS64.TRYWAIT P0, [UR23+0x200], R2 ;  /* 0x00020002ff0075a7 */ /* 0x000e640008001117 */
[----:B-12---:R-:W-:Y:S05]  /*44c0*/  @!P0 BRA `(.L_x_71) ;  /* 0x0000005000748947 */ /* 0x006fea0003800000 */
.L_x_191:
[----:B------:R-:W-:Y:S05]  /*44d0*/  BRA.U !UP4, `(.L_x_72) ;  /* 0x000000010cc87547 */ /* 0x000fea000b800000 */
[----:B-1----:R-:W-:Y:S01]  /*44e0*/  IMAD.U32 R0, RZ, RZ, UR22 ;  /* 0x00000016ff007e24 */ /* 0x002fe2000f8e00ff */
[----:B------:R-:W-:-:S04]  /*44f0*/  ULEA UR4, UR16, UR19, 0x3 ;  /* 0x0000001310047291 */ /* 0x000fc8000f8e18ff */
[----:B------:R-:W-:-:S05]  /*4500*/  LEA R0, R0, R1, 0x2 ;  /* 0x0000000100007211 */ /* 0x000fca00078e10ff */
[----:B------:R1:W5:Y:S01]  /*4510*/  LDL R2, [R0] ;  /* 0x0000000000027983 */ /* 0x0003620000100800 */
[----:B------:R-:W-:Y:S01]  /*4520*/  UPLOP3.LUT UP2, UPT, UPT, UPT, UPT, 0x40, 0x4 ;  /* 0x000000000004789c */ /* 0x000fe20003f4e870 */
[----:B------:R-:W-:Y:S01]  /*4530*/  UMOV UR18, UR30 ;  /* 0x0000001e00127c82 */ /* 0x000fe20008000000 */
[----:B------:R-:W-:Y:S01]  /*4540*/  UMOV UR17, UR28 ;  /* 0x0000001c00117c82 */ /* 0x000fe20008000000 */
[----:B------:R-:W-:Y:S01]  /*4550*/  UMOV UR5, UR16 ;  /* 0x0000001000057c82 */ /* 0x000fe20008000000 */
[----:B-1----:R-:W-:-:S04]  /*4560*/  SHF.L.U32 R0, R8, 0x1f, RZ ;  /* 0x0000001f08007819 */ /* 0x002fc800000006ff */
[----:B------:R1:W2:Y:S03]  /*4570*/  SYNCS.PHASECHK.TRANS64.TRYWAIT P1, [UR4], R0 ;  /* 0x00000000ff0075a7 */ /* 0x0002a60008021104 */
.L_x_75:
[----:B------:R-:W-:Y:S02]  /*4580*/  UIADD3 UR18, UPT, UPT, UR18, 0x1, URZ ;  /* 0x0000000112127890 */ /* 0x000fe4000fffe0ff */
[----:B------:R-:W-:Y:S02]  /*4590*/  ULEA UR15, UR5, UR19, 0x3 ;  /* 0x00000013050f7291 */ /* 0x000fe4000f8e18ff */
[----:B------:R-:W-:Y:S01]  /*45a0*/  UISETP.NE.AND UP3, UPT, UR18, URZ, UPT ;  /* 0x000000ff1200728c */ /* 0x000fe2000bf65270 */
[----:B--234-:R-:W-:Y:S10]  /*45b0*/  @P1 BRA `(.L_x_73) ;  /* 0x00000000000c1947 */ /* 0x01cff40003800000 */
[----:B------:R-:W-:Y:S04]  /*45c0*/  SHF.L.U32 R3, R8, 0x1f, RZ ;  /* 0x0000001f08037819 */ /* 0x000fe800000006ff */
[----:B------:R-:W2:Y:S02]  /*45d0*/  SYNCS.PHASECHK.TRANS64.TRYWAIT P0, [UR15], R3 ;  /* 0x00000003ff0075a7 */ /* 0x000ea4000800110f */
[----:B--2---:R-:W-:Y:S05]  /*45e0*/  @!P0 BRA `(.L_x_74) ;  /* 0x0000005000448947 */ /* 0x004fea0003800000 */
.L_x_73:
[----:B------:R-:W-:Y:S01]  /*45f0*/  UISETP.NE.AND UP0, UPT, UR17, 0x1, UPT ;  /* 0x000000011100788c */ /* 0x000fe2000bf05270 */
[----:B------:R-:W-:Y:S01]  /*4600*/  PLOP3.LUT P1, PT, PT, PT, PT, 0x80, 0x8 ;  /* 0x000000000008781c */ /* 0x000fe20003f2f070 */
[----:B------:R-:W-:Y:S02]  /*4610*/  UIADD3 UR4, UPT, UPT, UR5, 0x1, URZ ;  /* 0x0000000105047890 */ /* 0x000fe4000fffe0ff */
[----:B------:R-:W-:Y:S02]  /*4620*/  ULEA UR10, UR5, UR21, 0x8 ;  /* 0x00000015050a7291 */ /* 0x000fe4000f8e40ff */
[----:B------:R-:W-:Y:S01]  /*4630*/  UISETP.NE.AND UP1, UPT, UR4, 0x1a, UPT ;  /* 0x0000001a0400788c */ /* 0x000fe2000bf25270 */
[----:B------:R-:W-:Y:S01]  /*4640*/  PLOP3.LUT P0, PT, PT, PT, UP0, 0x80, 0x8 ;  /* 0x000000000008781c */ /* 0x000fe20003f0f008 */
[----:B------:R-:W-:Y:S02]  /*4650*/  ULEA UR8, UR5, UR20, 0x8 ;  /* 0x0000001405087291 */ /* 0x000fe4000f8e40ff */
[----:B------:R-:W-:Y:S02]  /*4660*/  USEL UR6, URZ, 0x1, UP1 ;  /* 0x00000001ff067887 */ /* 0x000fe40008800000 */
[----:B------:R-:W-:Y:S02]  /*4670*/  USEL UR16, UR4, URZ, UP1 ;  /* 0x000000ff04107287 */ /* 0x000fe40008800000 */
[----:B------:R-:W-:Y:S02]  /*4680*/  UIADD3 UR12, UPT, UPT, UR10, 0x80, URZ ;  /* 0x000000800a0c7890 */ /* 0x000fe4000fffe0ff */
[----:B------:R-:W-:Y:S01]  /*4690*/  @UP0 ULEA UR4, UR16, UR19, 0x3 ;  /* 0x0000001310040291 */ /* 0x000fe2000f8e18ff */
[----:B------:R-:W-:Y:S01]  /*46a0*/  LOP3.LUT R8, R8, UR6, RZ, 0x3c, !PT ;  /* 0x0000000608087c12 */ /* 0x000fe2000f8e3cff */
[----:B------:R-:W-:Y:S01]  /*46b0*/  UIADD3 UR6, UPT, UPT, UR8, 0x80, URZ ;  /* 0x0000008008067890 */ /* 0x000fe2000fffe0ff */
[----:B------:R-:W-:Y:S02]  /*46c0*/  UMOV UR11, 0x40004040 ;  /* 0x40004040000b7882 */ /* 0x000fe40000000000 */
[----:B-1----:R-:W-:Y:S01]  /*46d0*/  @P0 SHF.L.U32 R0, R8, 0x1f, RZ ;  /* 0x0000001f08000819 */ /* 0x002fe200000006ff */
[----:B------:R-:W-:Y:S01]  /*46e0*/  UMOV UR9, 0x40004040 ;  /* 0x4000404000097882 */ /* 0x000fe20000000000 */
[----:B------:R-:W-:Y:S01]  /*46f0*/  UMOV UR13, 0x40004040 ;  /* 0x40004040000d7882 */ /* 0x000fe20000000000 */
[----:B------:R-:W-:Y:S01]  /*4700*/  UMOV UR7, 0x40004040 ;  /* 0x4000404000077882 */ /* 0x000fe20000000000 */
[----:B------:R3:W4:Y:S01]  /*4710*/  @P0 SYNCS.PHASECHK.TRANS64.TRYWAIT P1, [UR4], R0 ;  /* 0x00000000ff0005a7 */ /* 0x0007220008021104 */
[----:B------:R-:W-:Y:S11]  /*4720*/  ELECT P0, URZ, PT ;  /* 0x0000000000ff782f */ /* 0x000ff60003800000 */
[----:B------:R-:W-:Y:S02]  /*4730*/  @!UPT UIADD3 URZ, UPT, UPT, URZ, URZ, URZ ;  /* 0x000000fffffff290 */ /* 0x000fe4000fffe0ff */
[C---:B-----5:R-:W-:Y:S02]  /*4740*/  @P0 R2UR.BROADCAST UR5, R2.reuse ;  /* 0x00000000020502ca */ /* 0x060fe400008e0000 */
[----:B------:R-:W-:Y:S11]  /*4750*/  ELECT P0, URZ, PT ;  /* 0x0000000000ff782f */ /* 0x000ff60003800000 */
[----:B------:R-:W-:Y:S02]  /*4760*/  @!UPT UIADD3 URZ, UPT, UPT, URZ, URZ, URZ ;  /* 0x000000fffffff290 */ /* 0x000fe4000fffe0ff */
[----:B------:R-:W-:Y:S01]  /*4770*/  @P0 R2UR.BROADCAST UR14, R2 ;  /* 0x00000000020e02ca */ /* 0x000fe200008e0000 */
[----:B------:R-:W-:Y:S02]  /*4780*/  UIADD3 UR4, UPT, UPT, UR15, 0xd0, URZ ;  /* 0x000000d00f047890 */ /* 0x000fe4000fffe0ff */
[----:B------:R-:W-:Y:S01]  /*4790*/  UIADD3 UR17, UPT, UPT, UR17, -0x1, URZ ;  /* 0xffffffff11117890 */ /* 0x000fe2000fffe0ff */
[----:B------:R1:W-:Y:S01]  /*47a0*/  UTCHMMA gdesc[UR10], gdesc[UR8], tmem[UR5], tmem[UR26], idesc[UR27], UP2 ;  /* 0x00ff1a080a0075ea */ /* 0x0003e20009000005 */
[----:B------:R-:W-:Y:S08]  /*47b0*/  UPLOP3.LUT UP2, UPT, UPT, UPT, UPT, 0x80, 0x8 ;  /* 0x000000000008789c */ /* 0x000ff00003f4f070 */
[----:B------:R3:W-:Y:S01]  /*47c0*/  UTCHMMA gdesc[UR12], gdesc[UR6], tmem[UR14], tmem[UR24], idesc[UR25], UPT ;  /* 0x00ff18060c0075ea */ /* 0x0007e2000b80000e */
[----:B------:R3:W-:Y:S01]  /*47d0*/  UTCBAR [UR4], URZ ;  /* 0x000000ff040073e9 */ /* 0x0007e200080000ff */
[----:B-1----:R-:W-:Y:S01]  /*47e0*/  UMOV UR5, UR16 ;  /* 0x0000001000057c82 */ /* 0x002fe20008000000 */
[----:B------:R-:W-:Y:S05]  /*47f0*/  BRA.U UP3, `(.L_x_75) ;  /* 0xfffffffd03607547 */ /* 0x000fea000b83ffff */
.L_x_72:
[----:B---3--:R-:W-:Y:S01]  /*4800*/  UIADD3 UR4, UPT, UPT, UR22, 0x1, URZ ;  /* 0x0000000116047890 */ /* 0x008fe2000fffe0ff */
[----:B------:R-:W-:Y:S01]  /*4810*/  LOP3.LUT P0, RZ, R6, 0x1, RZ, 0xc0, !PT ;  /* 0x0000000106ff7812 */ /* 0x000fe2000780c0ff */
[----:B------:R-:W-:Y:S01]  /*4820*/  UIADD3 UR5, UPT, UPT, UR23, 0x1f0, URZ ;  /* 0x000001f017057890 */ /* 0x000fe2000fffe0ff */
[----:B------:R-:W-:Y:S01]  /*4830*/  LOP3.LUT R9, R9, 0x1, RZ, 0x3c, !PT ;  /* 0x0000000109097812 */ /* 0x000fe200078e3cff */
[----:B------:R-:W-:-:S04]  /*4840*/  UISETP.NE.AND UP0, UPT, UR4, 0x2, UPT ;  /* 0x000000020400788c */ /* 0x000fc8000bf05270 */
[----:B------:R-:W-:Y:S02]  /*4850*/  USEL UR6, URZ, 0x1, UP0 ;  /* 0x00000001ff067887 */ /* 0x000fe40008000000 */
[----:B------:R-:W-:Y:S01]  /*4860*/  USEL UR22, UR4, URZ, UP0 ;  /* 0x000000ff04167287 */ /* 0x000fe20008000000 */
[----:B------:R2:W-:Y:S03]  /*4870*/  UTCBAR [UR5], URZ ;  /* 0x000000ff050073e9 */ /* 0x0005e600080000ff */
[----:B------:R-:W-:Y:S01]  /*4880*/  LOP3.LUT R10, R10, UR6, RZ, 0x3c, !PT ;  /* 0x000000060a0a7c12 */ /* 0x000fe2000f8e3cff */
[----:B------:R-:W-:Y:S07]  /*4890*/  @P0 BRA `(.L_x_76) ;  /* 0xfffffff800d00947 */ /* 0x000fee000383ffff */
[----:B------:R-:W3:Y:S01]  /*48a0*/  S2UR UR6, SR_CgaCtaId ;  /* 0x00000000000679c3 */ /* 0x000ee20000008800 */
[----:B------:R-:W-:Y:S01]  /*48b0*/  ELECT P0, URZ, PT ;  /* 0x0000000000ff782f */ /* 0x000fe20003800000 */
[----:B-1----:R-:W-:Y:S01]  /*48c0*/  IMAD.MOV.U32 R0, RZ, RZ, 0x1 ;  /* 0x00000001ff007424 */ /* 0x002fe200078e00ff */
[----:B------:R-:W-:Y:S01]  /*48d0*/  UIADD3 UR19, UPT, UPT, UR19, 0x200, URZ ;  /* 0x0000020013137890 */ /* 0x000fe2000fffe0ff */
[----:B------:R-:W-:Y:S01]  /*48e0*/  SHF.L.U32 R2, R10, 0x1f, RZ ;  /* 0x0000001f0a027819 */ /* 0x000fe200000006ff */
[----:B------:R-:W-:-:S03]  /*48f0*/  UMOV UR4, 0x40 ;  /* 0x0000004000047882 */ /* 0x000fc60000000000 */
[----:B------:R-:W-:Y:S01]  /*4900*/  UVIRTCOUNT.DEALLOC.SMPOOL 0x80 ;  /* 0x000000800000784c */ /* 0x000fe20000000000 */
[----:B---3--:R-:W-:Y:S02]  /*4910*/  ULEA UR6, UR6, UR4, 0x18 ;  /* 0x0000000406067291 */ /* 0x008fe4000f8ec0ff */
[----:B------:R-:W-:-:S07]  /*4920*/  ULEA UR4, UR22, UR19, 0x3 ;  /* 0x0000001316047291 */ /* 0x000fce000f8e18ff */
[----:B------:R1:W-:Y:S02]  /*4930*/  @P0 STS.U8 [UR6+0x1c], R0 ;  /* 0x00001c00ff000988 */ /* 0x0003e40008000006 */
[----:B------:R-:W3:Y:S02]  /*4940*/  SYNCS.PHASECHK.TRANS64.TRYWAIT P0, [UR4], R2 ;  /* 0x00000002ff0075a7 */ /* 0x000ee40008001104 */
[----:B-1-3--:R-:W-:Y:S05]  /*4950*/  @!P0 BRA `(.L_x_77) ;  /* 0x0000004c00808947 */ /* 0x00afea0003800000 */
.L_x_194:
[----:B------:R-:W-:-:S04]  /*4960*/  UIADD3 UR4, UPT, UPT, UR22, 0x1, URZ ;  /* 0x0000000116047890 */ /* 0x000fc8000fffe0ff */
[----:B------:R-:W-:-:S04]  /*4970*/  UISETP.NE.AND UP0, UPT, UR4, 0x2, UPT ;  /* 0x000000020400788c */ /* 0x000fc8000bf05270 */
[----:B--2---:R-:W-:Y:S02]  /*4980*/  USEL UR5, URZ, 0x1, UP0 ;  /* 0x00000001ff057887 */ /* 0x004fe40008000000 */
[----:B------:R-:W-:-:S04]  /*4990*/  USEL UR4, UR4, URZ, UP0 ;  /* 0x000000ff04047287 */ /* 0x000fc80008000000 */
[----:B------:R-:W-:Y:S01]  /*49a0*/  ULEA UR4, UR4, UR19, 0x3 ;  /* 0x0000001304047291 */ /* 0x000fe2000f8e18ff */
[----:B-1----:R-:W-:-:S04]  /*49b0*/  LOP3.LUT R2, R10, UR5, RZ, 0x3c, !PT ;  /* 0x000000050a027c12 */ /* 0x002fc8000f8e3cff */
[----:B------:R-:W-:-:S04]  /*49c0*/  SHF.L.U32 R2, R2, 0x1f, RZ ;  /* 0x0000001f02027819 */ /* 0x000fc800000006ff */
[----:B------:R-:W1:Y:S02]  /*49d0*/  SYNCS.PHASECHK.TRANS64.TRYWAIT P0, [UR4], R2 ;  /* 0x00000002ff0075a7 */ /* 0x000e640008001104 */
[----:B-1----:R-:W-:Y:S05]  /*49e0*/  @!P0 BRA `(.L_x_78) ;  /* 0x0000004c00748947 */ /* 0x002fea0003800000 */
.L_x_196:
[----:B------:R-:W-:Y:S01]  /*49f0*/  NOP ;  /* 0x0000000000007918 */ /* 0x000fe20000000000 */
[----:B-1----:R-:W1:Y:S01]  /*4a00*/  LDS R0, [UR6+0x14] ;  /* 0x00001406ff007984 */ /* 0x002e620008000800 */
[----:B------:R-:W-:Y:S01]  /*4a10*/  LOP3.LUT R3, R11, 0xffff, RZ, 0xc0, !PT ;  /* 0x0000ffff0b037812 */ /* 0x000fe200078ec0ff */
[----:B------:R-:W-:-:S03]  /*4a20*/  IMAD.MOV.U32 R2, RZ, RZ, 0xffff ;  /* 0x0000ffffff027424 */ /* 0x000fc600078e00ff */
[----:B------:R-:W-:-:S04]  /*4a30*/  SHF.R.U32.HI R3, RZ, 0x5, R3 ;  /* 0x00000005ff037819 */ /* 0x000fc80000011603 */
[----:B------:R-:W-:-:S04]  /*4a40*/  SHF.L.U32 R2, R2, R3, RZ ;  /* 0x0000000302027219 */ /* 0x000fc800000006ff */
[----:B-1----:R-:W-:-:S04]  /*4a50*/  LOP3.LUT R0, R0, R2, RZ, 0xc0, !PT ;  /* 0x0000000200007212 */ /* 0x002fc800078ec0ff */
[----:B------:R-:W-:Y:S01]  /*4a60*/  ISETP.NE.AND P0, PT, R0, R2, PT ;  /* 0x000000020000720c */ /* 0x000fe20003f05270 */
[----:B------:R-:W-:-:S05]  /*4a70*/  IMAD.MOV.U32 R0, RZ, RZ, 0x1 ;  /* 0x00000001ff007424 */ /* 0x000fca00078e00ff */
[----:B------:R-:W-:-:S07]  /*4a80*/  SHF.L.U32 R0, R0, R3, RZ ;  /* 0x0000000300007219 */ /* 0x000fce00000006ff */
[----:B------:R-:W-:Y:S05]  /*4a90*/  @P0 BRA `(.L_x_79) ;  /* 0x00000000005c0947 */ /* 0x000fea0003800000 */
[----:B------:R-:W1:Y:S02]  /*4aa0*/  LDS R3, [UR6+0x18] ;  /* 0x00001806ff037984 */ /* 0x000e640008000800 */
[----:B-1----:R-:W-:-:S04]  /*4ab0*/  LOP3.LUT R3, R3, R0, RZ, 0xc0, !PT ;  /* 0x0000000003037212 */ /* 0x002fc800078ec0ff */
[----:B------:R-:W-:-:S13]  /*4ac0*/  ISETP.NE.AND P0, PT, R3, R0, PT ;  /* 0x000000000300720c */ /* 0x000fda0003f05270 */
[----:B------:R-:W-:Y:S05]  /*4ad0*/  @P0 BRA `(.L_x_80) ;  /* 0x0000000000400947 */ /* 0x000fea0003800000 */
[----:B------:R-:W-:Y:S01]  /*4ae0*/  R2UR UR4, R2 ;  /* 0x00000000020472ca */ /* 0x000fe200000e0000 */
[----:B------:R-:W1:Y:S01]  /*4af0*/  S2R R3, SR_LANEID ;  /* 0x0000000000037919 */ /* 0x000e620000000000 */
[----:B------:R-:W-:-:S04]  /*4b00*/  LOP3.LUT R0, RZ, R0, RZ, 0x33, !PT ;  /* 0x00000000ff007212 */ /* 0x000fc800078e33ff */
[----:B------:R-:W2:Y:S07]  /*4b10*/  REDUX UR7, R0 ;  /* 0x00000000000773c4 */ /* 0x000eae0000000000 */
[----:B------:R-:W-:-:S03]  /*4b20*/  ULOP3.LUT UR5, URZ, UR4, URZ, 0x33, !UPT ;  /* 0x00000004ff057292 */ /* 0x000fc6000f8e33ff */
[----:B------:R-:W-:Y:S02]  /*4b30*/  VOTEU.ANY UR4, UPT, PT ;  /* 0x0000000000047886 */ /* 0x000fe400038e0100 */
[----:B------:R-:W-:Y:S01]  /*4b40*/  UFLO.U32 UR4, UR4 ;  /* 0x00000004000472bd */ /* 0x000fe200080e0000 */
[----:B------:R-:W-:-:S04]  /*4b50*/  IMAD.U32 R2, RZ, RZ, UR5 ;  /* 0x00000005ff027e24 */ /* 0x000fc8000f8e00ff */
[----:B------:R-:W3:Y:S02]  /*4b60*/  REDUX UR8, R2 ;  /* 0x00000000020873c4 */ /* 0x000ee40000000000 */
[----:B------:R1:W-:Y:S01]  /*4b70*/  UTCATOMSWS.AND URZ, UR5 ;  /* 0x0000000500ff79e3 */ /* 0x0003e20008000000 */
[----:B--2---:R-:W-:Y:S01]  /*4b80*/  IMAD.U32 R0, RZ, RZ, UR7 ;  /* 0x00000007ff007e24 */ /* 0x004fe2000f8e00ff */
[----:B-1----:R-:W-:Y:S01]  /*4b90*/  ISETP.EQ.U32.AND P0, PT, R3, UR4, PT ;  /* 0x0000000403007c0c */ /* 0x002fe2000bf02070 */
[----:B---3--:R-:W-:-:S12]  /*4ba0*/  IMAD.U32 R2, RZ, RZ, UR8 ;  /* 0x00000008ff027e24 */ /* 0x008fd8000f8e00ff */
[----:B------:R1:W-:Y:S04]  /*4bb0*/  @P0 ATOMS.AND RZ, [UR6+0x14], R2 ;  /* 0x00001402ffff098c */ /* 0x0003e8000a800006 */
[----:B------:R1:W-:Y:S01]  /*4bc0*/  @P0 ATOMS.AND RZ, [UR6+0x18], R0 ;  /* 0x00001800ffff098c */ /* 0x0003e2000a800006 */
[----:B------:R-:W-:Y:S05]  /*4bd0*/  BRA `(.L_x_81) ;  /* 0x0000000000147947 */ /* 0x000fea0003800000 */
.L_x_80:
[----:B------:R-:W-:Y:S02]  /*4be0*/  MOV R2, 0x4c00 ;  /* 0x00004c0000027802 */ /* 0x000fe40000000f00 */
[----:B----45:R-:W-:Y:S05]  /*4bf0*/  CALL.REL.NOINC `($__internal_0_$__cuda_sm10x_tcgen05_guardrail_trap_col_being_dealloced_not_returned_by_alloc) ;  /* 0x0000004c00e87944 */ /* 0x030fea0003c00000 */
[----:B------:R-:W-:Y:S05]  /*4c00*/  BRA `(.L_x_81) ;  /* 0x0000000000087947 */ /* 0x000fea0003800000 */
.L_x_79:
[----:B------:R-:W-:Y:S02]  /*4c10*/  MOV R2, 0x4c30 ;  /* 0x00004c3000027802 */ /* 0x000fe40000000f00 */
[----:B----45:R-:W-:Y:S05]  /*4c20*/  CALL.REL.NOINC `($__internal_2_$__cuda_sm10x_tcgen05_guardrail_trap_unallocated_columns_being_dealloced) ;  /* 0x0000004c00f47944 */ /* 0x030fea0003c00000 */
.L_x_81:
[----:B------:R-:W-:Y:S01]  /*4c30*/  NOP ;  /* 0x0000000000007918 */ /* 0x000fe20000000000 */
[----:B------:R-:W-:Y:S05]  /*4c40*/  EXIT ;  /* 0x000000000000794d */ /* 0x000fea0003800000 */
.L_x_65:
[----:B------:R-:W2:Y:S01]  /*4c50*/  LDCU UR5, c[0x0][0x384] ;  /* 0x00007080ff0577ac */ /* 0x000ea20008000800 */
[----:B------:R-:W-:Y:S02]  /*4c60*/  UISETP.NE.OR UP0, UPT, UR15, 0x3, !UP2 ;  /* 0x000000030f00788c */ /* 0x000fe4000d705670 */
[----:B--2---:R-:W-:-:S07]  /*4c70*/  UIADD3 UR5, UPT, UPT, UR5, 0x3f, URZ ;  /* 0x0000003f05057890 */ /* 0x004fce000fffe0ff */
[----:B------:R-:W-:Y:S05]  /*4c80*/  BRA.U UP0, `(.L_x_82) ;  /* 0x0000001500087547 */ /* 0x000fea000b800000 */
[----:B------:R-:W-:Y:S01]  /*4c90*/  USHF.R.S32.HI UR4, URZ, 0x1f, UR5 ;  /* 0x0000001fff047899 */ /* 0x000fe20008011405 */
[----:B------:R-:W2:Y:S01]  /*4ca0*/  S2UR UR6, SR_CgaCtaId ;  /* 0x00000000000679c3 */ /* 0x000ea20000008800 */
[----:B------:R-:W3:Y:S01]  /*4cb0*/  LDCU UR34, c[0x0][0x370] ;  /* 0x00006e00ff2277ac */ /* 0x000ee20008000800 */
[----:B------:R-:W-:Y:S01]  /*4cc0*/  R2UR UR41, R48 ;  /* 0x00000000302972ca */ /* 0x000fe200000e0000 */
[----:B------:R-:W-:Y:S01]  /*4cd0*/  IMAD.MOV.U32 R12, RZ, RZ, 0x1 ;  /* 0x00000001ff0c7424 */ /* 0x000fe200078e00ff */
[----:B------:R-:W-:Y:S01]  /*4ce0*/  R2UR UR40, R49 ;  /* 0x00000000312872ca */ /* 0x000fe200000e0000 */
[----:B------:R-:W-:Y:S01]  /*4cf0*/  ULEA.HI UR4, UR4, UR5, URZ, 0x6 ;  /* 0x0000000504047291 */ /* 0x000fe2000f8f30ff */
[----:B------:R-:W-:Y:S01]  /*4d00*/  IMAD.MOV.U32 R11, RZ, RZ, RZ ;  /* 0x000000ffff0b7224 */ /* 0x000fe200078e00ff */
[----:B------:R-:W3:Y:S01]  /*4d10*/  LDCU.128 UR28, c[0x0][0xb10] ;  /* 0x00016200ff1c77ac */ /* 0x000ee20008000c00 */
[----:B------:R-:W4:Y:S01]  /*4d20*/  LDC.64 R18, c[0x0][0x348] ;  /* 0x0000d200ff127b82 */ /* 0x000f220000000a00 */
[----:B------:R-:W-:Y:S01]  /*4d30*/  IMAD.MOV.U32 R8, RZ, RZ, 0x1000 ;  /* 0x00001000ff087424 */ /* 0x000fe200078e00ff */
[----:B------:R-:W-:Y:S01]  /*4d40*/  USHF.R.S32.HI UR26, URZ, 0x6, UR4 ;  /* 0x00000006ff1a7899 */ /* 0x000fe20008011404 */
[----:B------:R-:W1:Y:S05]  /*4d50*/  LDCU UR33, c[0x0][0x374] ;  /* 0x00006e80ff2177ac */ /* 0x000e6a0008000800 */
[----:B------:R-:W-:Y:S01]  /*4d60*/  IMAD.U32 R0, RZ, RZ, UR26 ;  /* 0x0000001aff007e24 */ /* 0x000fe2000f8e00ff */
[----:B------:R-:W3:Y:S04]  /*4d70*/  LDCU UR4, c[0x0][0xb30] ;  /* 0x00016600ff0477ac */ /* 0x000ee80008000800 */
[-C--:B------:R-:W-:Y:S01]  /*4d80*/  IABS R2, R0.reuse ;  /* 0x0000000000027213 */ /* 0x080fe20000000000 */
[----:B------:R-:W1:Y:S01]  /*4d90*/  LDCU UR18, c[0x0][0xb0c] ;  /* 0x00016180ff1277ac */ /* 0x000e620008000800 */
[----:B------:R-:W-:-:S02]  /*4da0*/  IABS R0, R0 ;  /* 0x0000000000007213 */ /* 0x000fc40000000000 */
[----:B------:R-:W-:Y:S01]  /*4db0*/  R2UR UR25, R2 ;  /* 0x00000000021972ca */ /* 0x000fe200000e0000 */
[----:B------:R-:W-:Y:S01]  /*4dc0*/  UMOV UR22, 0x400 ;  /* 0x0000040000167882 */ /* 0x000fe20000000000 */
[----:B------:R-:W4:Y:S01]  /*4dd0*/  LDC.64 R2, c[0x0][0x888] ;  /* 0x00022200ff027b82 */ /* 0x000f220000000a00 */
[----:B------:R-:W4:Y:S01]  /*4de0*/  LDCU UR46, c[0x0][0xb20] ;  /* 0x00016400ff2e77ac */ /* 0x000f220008000800 */
[----:B------:R-:W-:Y:S01]  /*4df0*/  IMAD.MOV R0, RZ, RZ, -R0 ;  /* 0x000000ffff007224 */ /* 0x000fe200078e0a00 */
[----:B------:R-:W4:Y:S04]  /*4e00*/  LDCU UR32, c[0x0][0x388] ;  /* 0x00007100ff2077ac */ /* 0x000f280008000800 */
[----:B------:R-:W-:Y:S01]  /*4e10*/  R2UR UR42, R0 ;  /* 0x00000000002a72ca */ /* 0x000fe200000e0000 */
[----:B--2---:R-:W-:-:S03]  /*4e20*/  ULEA UR22, UR6, UR22, 0x18 ;  /* 0x0000001606167291 */ /* 0x004fc6000f8ec0ff */
[----:B------:R-:W2:Y:S01]  /*4e30*/  I2F.RP R4, UR25 ;  /* 0x0000001900047d06 */ /* 0x000ea20008209400 */
[----:B---3--:R-:W-:Y:S02]  /*4e40*/  UISETP.NE.AND UP2, UPT, UR4, 0x1, UPT ;  /* 0x000000010400788c */ /* 0x008fe4000bf45270 */
[----:B------:R-:W-:Y:S02]  /*4e50*/  UIMAD.WIDE.U32 UR10, UR34, UR28, URZ ;  /* 0x0000001c220a72a5 */ /* 0x000fe4000f8e00ff */
[----:B-1----:R-:W-:Y:S01]  /*4e60*/  UIMAD.WIDE.U32 UR8, UR33, UR31, URZ ;  /* 0x0000001f210872a5 */ /* 0x002fe2000f8e00ff */
[----:B------:R-:W-:Y:S01]  /*4e70*/  UMOV UR4, URZ ;  /* 0x000000ff00047c82 */ /* 0x000fe20008000000 */
[----:B------:R-:W-:Y:S02]  /*4e80*/  UIADD3 UR35, UPT, UPT, UR22, 0x1e8, URZ ;  /* 0x000001e816237890 */ /* 0x000fe4000fffe0ff */
[----:B------:R-:W-:Y:S02]  /*4e90*/  UISETP.GE.AND UP0, UPT, UR39, 0x1, UPT ;  /* 0x000000012700788c */ /* 0x000fe4000bf06270 */
[----:B------:R-:W-:Y:S01]  /*4ea0*/  UISETP.NE.AND UP0, UPT, UR18, 0x1, UPT ;  /* 0x000000011200788c */ /* 0x000fe2000bf05270 */
[----:B----4-:R-:W-:Y:S01]  /*4eb0*/  ISETP.NE.U32.AND P0, PT, R2, RZ, PT ;  /* 0x000000ff0200720c */ /* 0x010fe20003f05070 */
[----:B------:R-:W-:Y:S01]  /*4ec0*/  UMOV UR38, UR11 ;  /* 0x0000000b00267c82 */ /* 0x000fe20008000000 */
[----:B--2---:R-:W1:Y:S01]  /*4ed0*/  MUFU.RCP R4, R4 ;  /* 0x0000000400047308 */ /* 0x004e620000001000 */
[----:B------:R-:W-:Y:S01]  /*4ee0*/  UMOV UR37, UR9 ;  /* 0x0000000900257c82 */ /* 0x000fe20008000000 */
[----:B------:R-:W-:Y:S01]  /*4ef0*/  ISETP.NE.AND.EX P0, PT, R3, RZ, PT, P0 ;  /* 0x000000ff0300720c */ /* 0x000fe20003f05300 */
[----:B------:R-:W-:Y:S01]  /*4f00*/  UISETP.NE.AND UP0, UPT, UR30, 0x1, UPT ;  /* 0x000000011e00788c */ /* 0x000fe2000bf05270 */
[----:B------:R-:W2:Y:S01]  /*4f10*/  LDC.64 R2, c[0x0][0x890] ;  /* 0x00022400ff027b82 */ /* 0x000ea20000000a00 */
[----:B------:R-:W-:Y:S01]  /*4f20*/  UMOV UR24, URZ ;  /* 0x000000ff00187c82 */ /* 0x000fe20008000000 */
[----:B------:R-:W-:-:S02]  /*4f30*/  UPLOP3.LUT UP1, UPT, UPT, UPT, UPT, 0x40, 0x4 ;  /* 0x000000000004789c */ /* 0x000fc40003f2e870 */
[----:B------:R-:W-:Y:S01]  /*4f40*/  UISETP.NE.AND UP6, UPT, UR39, 0x1, UPT ;  /* 0x000000012700788c */ /* 0x000fe2000bfc5270 */
[----:B------:R-:W3:Y:S01]  /*4f50*/  LDCU.64 UR16, c[0x0][0xb28] ;  /* 0x00016500ff1077ac */ /* 0x000ee20008000a00 */
[----:B------:R-:W-:Y:S02]  /*4f60*/  UPRMT UR35, URZ, 0x654, UR35 ;  /* 0x00000654ff237896 */ /* 0x000fe40008000023 */
[----:B------:R-:W-:Y:S01]  /*4f70*/  USHF.R.U32.HI UR38, URZ, UR29, UR38 ;  /* 0x0000001dff267299 */ /* 0x000fe20008011626 */
[----:B-1----:R-:W-:Y:S01]  /*4f80*/  VIADD R4, R4, 0xffffffe ;  /* 0x0ffffffe04047836 */ /* 0x002fe20000000000 */
[----:B------:R-:W-:Y:S02]  /*4f90*/  USHF.R.U32.HI UR37, URZ, UR46, UR37 ;  /* 0x0000002eff257299 */ /* 0x000fe40008011625 */
[----:B------:R-:W-:Y:S02]  /*4fa0*/  UISETP.NE.AND UP0, UPT, UR32, URZ, UPT ;  /* 0x000000ff2000728c */ /* 0x000fe4000bf05270 */
[----:B------:R-:W-:Y:S01]  /*4fb0*/  UISETP.NE.AND UP5, UPT, UR26, URZ, UPT ;  /* 0x000000ff1a00728c */ /* 0x000fe2000bfa5270 */
[----:B------:R-:W1:Y:S01]  /*4fc0*/  F2I.FTZ.U32.TRUNC.NTZ R4, R4 ;  /* 0x0000000400047305 */ /* 0x000e62000021f000 */
[----:B------:R-:W-:Y:S01]  /*4fd0*/  VOTEU.ANY UP4, P0 ;  /* 0x0000000000ff7886 */ /* 0x000fe20000080100 */
[----:B-1----:R-:W-:-:S13]  /*4fe0*/  R2UR UR5, R4 ;  /* 0x00000000040572ca */ /* 0x002fda00000e0000 */
[----:B------:R-:W-:-:S04]  /*4ff0*/  UIADD3 UR6, UPT, UPT, URZ, -UR5, URZ ;  /* 0x80000005ff067290 */ /* 0x000fc8000fffe0ff */
[----:B------:R-:W-:-:S04]  /*5000*/  UIMAD UR6, UR6, UR25, URZ ;  /* 0x00000019060672a4 */ /* 0x000fc8000f8e02ff */
[----:B------:R-:W-:-:S07]  /*5010*/  UIMAD.WIDE.U32 UR6, UR5, UR6, UR4 ;  /* 0x00000006050672a5 */ /* 0x000fce000f8e0004 */
[----:B--23--:R-:W-:-:S05]  /*5020*/  UMOV UR36, UR7 ;  /* 0x0000000700247c82 */ /* 0x00cfca0008000000 */
.L_x_91:
[----:B------:R-:W-:Y:S04]  /*5030*/  SHF.L.U32 R4, R11, 0x1f, RZ ;  /* 0x0000001f0b047819 */ /* 0x000fe800000006ff */
[----:B-1----:R-:W1:Y:S02]  /*5040*/  SYNCS.PHASECHK.TRANS64.TRYWAIT P0, [UR22+0x1e0], R4 ;  /* 0x0001e004ff0075a7 */ /* 0x002e640008001116 */
[----:B-1----:R-:W-:Y:S05]  /*5050*/  @!P0 BRA `(.L_x_83) ;  /* 0x0000004400f08947 */ /* 0x002fea0003800000 */
.L_x_198:
[----:B-1----:R-:W1:Y:S01]  /*5060*/  LDS.128 R4, [UR22+0x220] ;  /* 0x00022016ff047984 */ /* 0x002e620008000c00 */
[----:B------:R-:W-:Y:S01]  /*5070*/  @!PT LDS RZ, [RZ] ;  /* 0x00000000fffff984 */ /* 0x000fe20000000800 */
[----:B------:R-:W-:Y:S01]  /*5080*/  @!PT LDS RZ, [RZ] ;  /* 0x00000000fffff984 */ /* 0x000fe20000000800 */
[----:B------:R-:W-:Y:S01]  /*5090*/  @!PT LDS RZ, [RZ] ;  /* 0x00000000fffff984 */ /* 0x000fe20000000800 */
[----:B------:R-:W-:Y:S01]  /*50a0*/  @!PT LDS RZ, [RZ] ;  /* 0x00000000fffff984 */ /* 0x000fe20000000800 */
[----:B------:R2:W-:Y:S06]  /*50b0*/  MEMBAR.ALL.CTA ;  /* 0x0000000000007992 */ /* 0x0005ec0000008000 */
[----:B--2---:R-:W2:Y:S02]  /*50c0*/  FENCE.VIEW.ASYNC.S ;  /* 0x00000000000073c6 */ /* 0x004ea40000000000 */
[----:B--2---:R-:W-:Y:S01]  /*50d0*/  SYNCS.ARRIVE.TRANS64.RED.A1T0 RZ, [UR35], RZ ;  /* 0x000000ffffff79a7 */ /* 0x004fe20008100423 */
[----:B-1----:R-:W-:Y:S11]  /*50e0*/  LOP3.LUT P0, RZ, R6, 0x1, RZ, 0xc0, !PT ;  /* 0x0000000106ff7812 */ /* 0x002ff6000780c0ff */
[----:B------:R-:W-:Y:S02]  /*50f0*/  @!UPT UIADD3 URZ, UPT, UPT, URZ, URZ, URZ ;  /* 0x000000fffffff290 */ /* 0x000fe4000fffe0ff */
[----:B------:R-:W-:Y:S01]  /*5100*/  VOTEU.ANY UP0, P0 ;  /* 0x0000000000ff7886 */ /* 0x000fe20000000100 */
[----:B------:R-:W-:Y:S11]  /*5110*/  PLOP3.LUT P0, PT, PT, PT, UP0, 0x80, 0x8 ;  /* 0x000000000008781c */ /* 0x000ff60003f0f008 */
[----:B------:R-:W-:Y:S02]  /*5120*/  @!UPT UIADD3 URZ, UPT, UPT, URZ, URZ, URZ ;  /* 0x000000fffffff290 */ /* 0x000fe4000fffe0ff */
[----:B------:R-:W-:Y:S02]  /*5130*/  @P0 MOV R9, R4 ;  /* 0x0000000400090202 */ /* 0x000fe40000000f00 */
[----:B------:R-:W-:Y:S02]  /*5140*/  @P0 LOP3.LUT R0, R5, 0xffff, RZ, 0xc0, !PT ;  /* 0x0000ffff05000812 */ /* 0x000fe400078ec0ff */
[----:B------:R-:W-:Y:S02]  /*5150*/  @P0 R2UR UR5, R9 ;  /* 0x00000000090502ca */ /* 0x000fe400000e0000 */
[----:B------:R-:W-:Y:S11]  /*5160*/  @P0 R2UR UR4, R0 ;  /* 0x00000000000402ca */ /* 0x000ff600000e0000 */
[----:B------:R-:W-:Y:S02]  /*5170*/  @UP0 UMOV UR15, UR5 ;  /* 0x00000005000f0c82 */ /* 0x000fe40008000000 */
[----:B------:R-:W-:Y:S01]  /*5180*/  @UP0 UMOV UR14, UR4 ;  /* 0x00000004000e0c82 */ /* 0x000fe20008000000 */
[----:B------:R-:W-:Y:S09]  /*5190*/  UISETP.GE.AND UP0, UPT, UR39, 0x1, UPT ;  /* 0x000000012700788c */ /* 0x000ff2000bf06270 */
[----:B------:R-:W-:Y:S05]  /*51a0*/  BRA.U !UP0, `(.L_x_84) ;  /* 0x0000000108b47547 */ /* 0x000fea000b800000 */
[----:B------:R-:W-:Y:S02]  /*51b0*/  UIMAD.WIDE.U32 UR8, UR14, UR31, URZ ;  /* 0x0000001f0e0872a5 */ /* 0x000fe4000f8e00ff */
[----:B------:R-:W-:Y:S02]  /*51c0*/  UP2UR UR19, UPR, URZ, 0x2 ;  /* 0x00000002ff137883 */ /* 0x000fe40008000000 */
[----:B------:R-:W-:Y:S02]  /*51d0*/  UISETP.NE.AND UP1, UPT, UR30, 0x1, UPT ;  /* 0x000000011e00788c */ /* 0x000fe4000bf25270 */
[----:B------:R-:W-:Y:S02]  /*51e0*/  UIMAD.WIDE.U32 UR10, UR15, UR28, URZ ;  /* 0x0000001c0f0a72a5 */ /* 0x000fe4000f8e00ff */
[----:B------:R-:W-:Y:S02]  /*51f0*/  USEL UR4, UR33, UR37, !UP1 ;  /* 0x0000002521047287 */ /* 0x000fe4000c800000 */
[----:B------:R-:W-:Y:S02]  /*5200*/  UISETP.NE.AND UP0, UPT, UR18, 0x1, UPT ;  /* 0x000000011200788c */ /* 0x000fe4000bf05270 */
[----:B------:R-:W-:Y:S02]  /*5210*/  UIMAD.WIDE.U32 UR12, UR4, UR16, URZ ;  /* 0x00000010040c72a5 */ /* 0x000fe4000f8e00ff */
[----:B------:R-:W-:Y:S01]  /*5220*/  USEL UR7, UR34, UR38, !UP0 ;  /* 0x0000002622077287 */ /* 0x000fe2000c000000 */
[----:B------:R-:W-:Y:S02]  /*5230*/  UMOV UR5, UR9 ;  /* 0x0000000900057c82 */ /* 0x000fe40008000000 */
[----:B------:R-:W-:Y:S02]  /*5240*/  USHF.R.U32.HI UR6, URZ, UR46, UR5 ;  /* 0x0000002eff067299 */ /* 0x000fe40008011605 */
[----:B------:R-:W-:Y:S02]  /*5250*/  UIMAD.WIDE.U32 UR20, UR7, UR16, URZ ;  /* 0x00000010071472a5 */ /* 0x000fe4000f8e00ff */
[----:B------:R-:W-:Y:S02]  /*5260*/  USEL UR6, UR14, UR6, !UP1 ;  /* 0x000000060e067287 */ /* 0x000fe4000c800000 */
[----:B------:R-:W-:Y:S01]  /*5270*/  UISETP.NE.AND UP1, UPT, UR19, URZ, UPT ;  /* 0x000000ff1300728c */ /* 0x000fe2000bf25270 */
[----:B------:R-:W-:Y:S01]  /*5280*/  UMOV UR5, UR11 ;  /* 0x0000000b00057c82 */ /* 0x000fe20008000000 */
[----:B------:R-:W-:Y:S02]  /*5290*/  UIMAD.WIDE.U32 UR10, UR6, UR16, URZ ;  /* 0x00000010060a72a5 */ /* 0x000fe4000f8e00ff */
[----:B------:R-:W-:Y:S03]  /*52a0*/  USHF.R.U32.HI UR8, URZ, UR29, UR5 ;  /* 0x0000001dff087299 */ /* 0x000fe60008011605 */
[----:B------:R-:W-:Y:S02]  /*52b0*/  UMOV UR5, UR13 ;  /* 0x0000000d00057c82 */ /* 0x000fe40008000000 */
[----:B------:R-:W-:Y:S03]  /*52c0*/  @UP6 USHF.R.U32.HI UR4, URZ, UR17, UR5 ;  /* 0x00000011ff046299 */ /* 0x000fe60008011605 */
[----:B------:R-:W-:Y:S01]  /*52d0*/  UMOV UR5, UR21 ;  /* 0x0000001500057c82 */ /* 0x000fe20008000000 */
[----:B------:R-:W-:Y:S02]  /*52e0*/  UIMAD UR4, UR39, UR4, URZ ;  /* 0x00000004270472a4 */ /* 0x000fe4000f8e02ff */
[----:B------:R-:W-:Y:S02]  /*52f0*/  @UP6 USHF.R.U32.HI UR7, URZ, UR17, UR5 ;  /* 0x00000011ff076299 */ /* 0x000fe40008011605 */
[----:B------:R-:W-:Y:S02]  /*5300*/  USEL UR5, UR15, UR8, !UP0 ;  /* 0x000000080f057287 */ /* 0x000fe4000c000000 */
[----:B------:R-:W-:Y:S02]  /*5310*/  UIMAD UR8, UR39, UR7, URZ ;  /* 0x00000007270872a4 */ /* 0x000fe4000f8e02ff */
[----:B------:R-:W-:Y:S03]  /*5320*/  UISETP.GE.AND UP0, UPT, UR6, UR4, UPT ;  /* 0x000000040600728c */ /* 0x000fe6000bf06270 */
[----:B------:R-:W-:Y:S01]  /*5330*/  UMOV UR4, UR11 ;  /* 0x0000000b00047c82 */ /* 0x000fe20008000000 */
[----:B------:R-:W-:Y:S02]  /*5340*/  UISETP.GE.OR UP0, UPT, UR5, UR8, UP0 ;  /* 0x000000080500728c */ /* 0x000fe40008706670 */
[----:B------:R-:W-:Y:S02]  /*5350*/  USHF.R.U32.HI UR4, URZ, UR17, UR4 ;  /* 0x00000011ff047299 */ /* 0x000fe40008011604 */
[----:B------:R-:W-:Y:S02]  /*5360*/  UIMAD.WIDE.U32 UR8, UR5, UR16, URZ ;  /* 0x00000010050872a5 */ /* 0x000fe4000f8e00ff */
[----:B------:R-:W-:Y:S04]  /*5370*/  USEL UR10, UR6, UR4, !UP6 ;  /* 0x00000004060a7287 */ /* 0x000fe8000f000000 */
[----:B------:R-:W-:Y:S01]  /*5380*/  UIADD3 UR11, UPT, UPT, -UR10, URZ, URZ ;  /* 0x000000ff0a0b7290 */ /* 0x000fe2000fffe1ff */
[----:B------:R-:W-:Y:S02]  /*5390*/  @!UP0 UMOV UR4, UR9 ;  /* 0x0000000900048c82 */ /* 0x000fe40008000000 */
[----:B------:R-:W-:Y:S02]  /*53a0*/  @!UP0 USHF.R.U32.HI UR4, URZ, UR17, UR4 ;  /* 0x00000011ff048299 */ /* 0x000fe40008011604 */
[----:B------:R-:W-:Y:S02]  /*53b0*/  UIMAD UR8, UR39, UR11, UR6 ;  /* 0x0000000b270872a4 */ /* 0x000fe4000f8e0206 */
[----:B------:R-:W-:Y:S04]  /*53c0*/  @!UP0 USEL UR4, UR5, UR4, !UP6 ;  /* 0x0000000405048287 */ /* 0x000fe8000f000000 */
[----:B------:R-:W-:Y:S02]  /*53d0*/  @!UP0 UIMAD UR8, UR7, UR8, UR4 ;  /* 0x00000008070882a4 */ /* 0x000fe4000f8e0204 */
[----:B------:R-:W-:Y:S02]  /*53e0*/  @!UP0 UIADD3 UR9, UPT, UPT, UR10, -UR4, URZ ;  /* 0x800000040a098290 */ /* 0x000fe4000fffe0ff */
[----:B------:R-:W-:Y:S02]  /*53f0*/  UIADD3 UR4, UPT, UPT, -UR5, URZ, URZ ;  /* 0x000000ff05047290 */ /* 0x000fe4000fffe1ff */
[----:B------:R-:W-:Y:S02]  /*5400*/  UIADD3 UR7, UPT, UPT, -UR6, URZ, URZ ;  /* 0x000000ff06077290 */ /* 0x000fe4000fffe1ff */
[----:B------:R-:W-:Y:S02]  /*5410*/  @!UP0 UIMAD UR6, UR9, UR39, UR5 ;  /* 0x00000027090682a4 */ /* 0x000fe4000f8e0205 */
[----:B------:R-:W-:Y:S02]  /*5420*/  UIMAD UR15, UR18, UR4, UR15 ;  /* 0x00000004120f72a4 */ /* 0x000fe4000f8e020f */
[----:B------:R-:W-:Y:S01]  /*5430*/  UIMAD UR4, UR30, UR7, UR14 ;  /* 0x000000071e0472a4 */ /* 0x000fe2000f8e020e */
[----:B------:R-:W-:Y:S02]  /*5440*/  @!UP0 UMOV UR5, UR8 ;  /* 0x0000000800058c82 */ /* 0x000fe40008000000 */
[----:B------:R-:W-:Y:S02]  /*5450*/  UIMAD UR15, UR5, UR18, UR15 ;  /* 0x00000012050f72a4 */ /* 0x000fe4000f8e020f */
[----:B------:R-:W-:Y:S11]  /*5460*/  UIMAD UR14, UR6, UR30, UR4 ;  /* 0x0000001e060e72a4 */ /* 0x000ff6000f8e0204 */
[----:B------:R-:W-:Y:S01]  /*5470*/  @!UPT UIADD3 URZ, UPT, UPT, URZ, URZ, URZ ;  /* 0x000000fffffff290 */ /* 0x000fe2000fffe0ff */
.L_x_84:
[----:B------:R-:W1:Y:S01]  /*5480*/  @!UP2 LDCU.128 UR8, c[0x0][0xb10] ;  /* 0x00016200ff08a7ac */ /* 0x000e620008000c00 */
[----:B------:R-:W-:Y:S04]  /*5490*/  MOV R0, UR23 ;  /* 0x0000001700007c02 */ /* 0x000fe80008000f00 */
[----:B------:R-:W-:Y:S01]  /*54a0*/  IABS R0, R0 ;  /* 0x0000000000007213 */ /* 0x000fe20000000000 */
[----:B------:R-:W2:Y:S01]  /*54b0*/  @!UP2 LDCU UR5, c[0x0][0xb0c] ;  /* 0x00016180ff05a7ac */ /* 0x000ea20008000800 */
[----:B-1----:R-:W-:Y:S07]  /*54c0*/  UIMAD.WIDE.U32 UR6, UR15, UR8, URZ ;  /* 0x000000080f0672a5 */ /* 0x002fee000f8e00ff */
[----:B------:R-:W-:Y:S01]  /*54d0*/  @!UP2 UMOV UR4, UR7 ;  /* 0x000000070004ac82 */ /* 0x000fe20008000000 */
[----:B--2---:R-:W-:Y:S02]  /*54e0*/  @!UP2 UISETP.NE.AND UP0, UPT, UR5, 0x1, UPT ;  /* 0x000000010500a88c */ /* 0x004fe4000bf05270 */
[----:B------:R-:W-:Y:S02]  /*54f0*/  @!UP2 USHF.R.U32.HI UR4, URZ, UR9, UR4 ;  /* 0x00000009ff04a299 */ /* 0x000fe40008011604 */
[----:B------:R-:W-:Y:S02]  /*5500*/  UIMAD.WIDE.U32 UR6, UR14, UR11, URZ ;  /* 0x0000000b0e0672a5 */ /* 0x000fe4000f8e00ff */
[----:B------:R-:W-:Y:S02]  /*5510*/  @!UP2 USEL UR8, UR15, UR4, !UP0 ;  /* 0x000000040f08a287 */ /* 0x000fe4000c000000 */
[----:B------:R-:W-:Y:S03]  /*5520*/  @!UP2 UISETP.NE.AND UP0, UPT, UR10, 0x1, UPT ;  /* 0x000000010a00a88c */ /* 0x000fe6000bf05270 */
[----:B------:R-:W-:Y:S02]  /*5530*/  @!UP2 UMOV UR6, UR7 ;  /* 0x000000070006ac82 */ /* 0x000fe40008000000 */
[----:B------:R-:W1:Y:S02]  /*5540*/  @!UP2 LDCU UR4, c[0x0][0xb20] ;  /* 0x00016400ff04a7ac */ /* 0x000e640008000800 */
[----:B-1----:R-:W-:Y:S04]  /*5550*/  @!UP2 USHF.R.U32.HI UR6, URZ, UR4, UR6 ;  /* 0x00000004ff06a299 */ /* 0x002fe80008011606 */
[----:B------:R-:W-:Y:S04]  /*5560*/  @!UP2 USEL UR6, UR14, UR6, !UP0 ;  /* 0x000000060e06a287 */ /* 0x000fe8000c000000 */
[----:B------:R-:W-:Y:S02]  /*5570*/  @!UP2 UIADD3 UR4, UPT, UPT, -UR8, UR6, URZ ;  /* 0x000000060804a290 */ /* 0x000fe4000fffe1ff */
[----:B------:R-:W-:Y:S02]  /*5580*/  @!UP2 UIADD3 UR6, UPT, UPT, UR8, -UR6, URZ ;  /* 0x800000060806a290 */ /* 0x000fe4000fffe0ff */
[----:B------:R-:W-:Y:S02]  /*5590*/  @!UP2 UIMAD UR15, UR4, UR5, UR15 ;  /* 0x00000005040fa2a4 */ /* 0x000fe4000f8e020f */
[----:B------:R-:W-:Y:S01]  /*55a0*/  @!UP2 UIMAD UR14, UR6, UR10, UR14 ;  /* 0x0000000a060ea2a4 */ /* 0x000fe2000f8e020e */
[----:B------:R-:W-:Y:S11]  /*55b0*/  BRA.U UP1, `(.L_x_85) ;  /* 0x0000000101107547 */ /* 0x000ff6000b800000 */
[----:B------:R-:W-:Y:S04]  /*55c0*/  MOV R10, UR43 ;  /* 0x0000002b000a7c02 */ /* 0x000fe80008000f00 */
[----:B------:R-:W-:Y:S04]  /*55d0*/  SHF.L.U32 R10, R10, 0x1f, RZ ;  /* 0x0000001f0a0a7819 */ /* 0x000fe800000006ff */
[----:B------:R-:W1:Y:S02]  /*55e0*/  SYNCS.PHASECHK.TRANS64.TRYWAIT P1, [UR22+0x1d8], R10 ;  /* 0x0001d80aff0075a7 */ /* 0x000e640008021116 */
[----:B-1----:R-:W-:Y:S05]  /*55f0*/  @!P1 BRA `(.L_x_86) ;  /* 0x0000004000a09947 */ /* 0x002fea0003800000 */
.L_x_85:
[----:B------:R-:W-:Y:S01]  /*5600*/  UISETP.NE.AND UP1, UPT, UR32, URZ, UPT ;  /* 0x000000ff2000728c */ /* 0x000fe2000bf25270 */
[----:B------:R-:W-:Y:S01]  /*5610*/  R2UR UR4, R0 ;  /* 0x00000000000472ca */ /* 0x000fe200000e0000 */
[----:B------:R-:W-:Y:S01]  /*5620*/  USHF.L.U32 UR11, UR27, 0x6, URZ ;  /* 0x000000061b0b7899 */ /* 0x000fe200080006ff */
[----:B-1----:R-:W-:Y:S05]  /*5630*/  IMAD.U32 R10, RZ, RZ, UR32 ;  /* 0x00000020ff0a7e24 */ /* 0x002fea000f8e00ff */
[----:B------:R-:W-:Y:S04]  /*5640*/  IABS R10, R10 ;  /* 0x0000000a000a7213 */ /* 0x000fe80000000000 */
[----:B------:R-:W1:Y:S02]  /*5650*/  I2F.RP R14, R10 ;  /* 0x0000000a000e7306 */ /* 0x000e640000209400 */
[----:B------:R-:W-:Y:S07]  /*5660*/  UIMAD.WIDE.U32 UR6, UR36, UR4, URZ ;  /* 0x00000004240672a5 */ /* 0x000fee000f8e00ff */
[----:B------:R-:W-:Y:S02]  /*5670*/  UMOV UR12, UR7 ;  /* 0x00000007000c7c82 */ /* 0x000fe40008000000 */
[----:B------:R-:W-:Y:S04]  /*5680*/  UIMAD UR4, UR12, UR42, UR4 ;  /* 0x0000002a0c0472a4 */ /* 0x000fe8000f8e0204 */
[----:B------:R-:W-:Y:S01]  /*5690*/  UISETP.GT.U32.AND UP0, UPT, UR25, UR4, UPT ;  /* 0x000000041900728c */ /* 0x000fe2000bf04070 */
[----:B-1----:R-:W1:Y:S10]  /*56a0*/  MUFU.RCP R14, R14 ;  /* 0x0000000e000e7308 */ /* 0x002e740000001000 */
[----:B------:R-:W-:Y:S02]  /*56b0*/  @!UP0 UIADD3 UR4, UPT, UPT, UR4, -UR25, URZ ;  /* 0x8000001904048290 */ /* 0x000fe4000fffe0ff */
[----:B------:R-:W-:Y:S02]  /*56c0*/  @!UP0 UIADD3 UR12, UPT, UPT, UR12, 0x1, URZ ;  /* 0x000000010c0c8890 */ /* 0x000fe4000fffe0ff */
[----:B------:R-:W-:Y:S02]  /*56d0*/  UISETP.GE.U32.AND UP0, UPT, UR4, UR25, UPT ;  /* 0x000000190400728c */ /* 0x000fe4000bf06070 */
[----:B------:R-:W-:Y:S01]  /*56e0*/  ULOP3.LUT UR4, UR23, UR26, URZ, 0x3c, !UPT ;  /* 0x0000001a17047292 */ /* 0x000fe2000f8e3cff */
[----:B-1----:R-:W-:Y:S04]  /*56f0*/  VIADD R14, R14, 0xffffffe ;  /* 0x0ffffffe0e0e7836 */ /* 0x002fe80000000000 */
[----:B------:R-:W1:Y:S04]  /*5700*/  F2I.FTZ.U32.TRUNC.NTZ R15, R14 ;  /* 0x0000000e000f7305 */ /* 0x000e68000021f000 */
[----:B------:R-:W-:Y:S02]  /*5710*/  @UP0 UIADD3 UR12, UPT, UPT, UR12, 0x1, URZ ;  /* 0x000000010c0c0890 */ /* 0x000fe4000fffe0ff */
[----:B------:R-:W-:Y:S01]  /*5720*/  UISETP.GE.AND UP0, UPT, UR4, URZ, UPT ;  /* 0x000000ff0400728c */ /* 0x000fe2000bf06270 */
[--C-:B-1----:R-:W-:Y:S10]  /*5730*/  IMAD.MOV R9, RZ, RZ, -R15.reuse ;  /* 0x000000ffff097224 */ /* 0x102ff400078e0a0f */
[----:B------:R-:W-:Y:S01]  /*5740*/  @!UP0 UIADD3 UR12, UPT, UPT, -UR12, URZ, URZ ;  /* 0x000000ff0c0c8290 */ /* 0x000fe2000fffe1ff */
[----:B------:R-:W-:Y:S01]  /*5750*/  IMAD.MOV.U32 R14, RZ, RZ, RZ ;  /* 0x000000ffff0e7224 */ /* 0x000fe200078e00ff */
[----:B------:R-:W-:Y:S01]  /*5760*/  @!UP5 ULOP3.LUT UR12, URZ, UR26, URZ, 0x33, !UPT ;  /* 0x0000001aff0cd292 */ /* 0x000fe2000f8e33ff */
[----:B------:R-:W-:Y:S03]  /*5770*/  IMAD R9, R9, R10, RZ ;  /* 0x0000000a09097224 */ /* 0x000fe600078e02ff */
[----:B------:R-:W-:Y:S01]  /*5780*/  ULOP3.LUT UR4, UR12, UR32, URZ, 0x3c, !UPT ;  /* 0x000000200c047292 */ /* 0x000fe2000f8e3cff */
[----:B------:R-:W-:Y:S01]  /*5790*/  IMAD.HI.U32 R15, R15, R9, R14 ;  /* 0x000000090f0f7227 */ /* 0x000fe200078e000e */
[----:B------:R-:W-:Y:S02]  /*57a0*/  MOV R0, UR12 ;  /* 0x0000000c00007c02 */ /* 0x000fe40008000f00 */
[----:B------:R-:W-:Y:S02]  /*57b0*/  UISETP.GE.AND UP0, UPT, UR4, URZ, UPT ;  /* 0x000000ff0400728c */ /* 0x000fe4000bf06270 */
[----:B------:R-:W-:Y:S01]  /*57c0*/  IABS R0, R0 ;  /* 0x0000000000007213 */ /* 0x000fe20000000000 */
[----:B------:R-:W-:Y:S04]  /*57d0*/  UIADD3 UR4, UPT, UPT, -UR12, URZ, URZ ;  /* 0x000000ff0c047290 */ /* 0x000fe8000fffe1ff */
[----:B------:R-:W-:Y:S01]  /*57e0*/  IMAD.HI.U32 R15, R15, R0, RZ ;  /* 0x000000000f0f7227 */ /* 0x000fe200078e00ff */
[----:B------:R-:W-:Y:S03]  /*57f0*/  UIMAD UR4, UR26, UR4, UR23 ;  /* 0x000000041a0472a4 */ /* 0x000fe6000f8e0217 */
[----:B------:R-:W-:Y:S01]  /*5800*/  IMAD.MOV R9, RZ, RZ, -R15 ;  /* 0x000000ffff097224 */ /* 0x000fe200078e0a0f */
[----:B------:R-:W-:Y:S03]  /*5810*/  USHF.L.U32 UR10, UR4, 0x6, URZ ;  /* 0x00000006040a7899 */ /* 0x000fe600080006ff */
[C---:B------:R-:W-:Y:S05]  /*5820*/  IMAD R0, R10.reuse, R9, R0 ;  /* 0x000000090a007224 */ /* 0x040fea00078e0200 */
[----:B------:R-:W-:Y:S11]  /*5830*/  ISETP.GT.U32.AND P1, PT, R10, R0, PT ;  /* 0x000000000a00720c */ /* 0x000ff60003f24070 */
[----:B------:R-:W-:Y:S02]  /*5840*/  @!UPT UIADD3 URZ, UPT, UPT, URZ, URZ, URZ ;  /* 0x000000fffffff290 */ /* 0x000fe4000fffe0ff */
[-C--:B------:R-:W-:Y:S01]  /*5850*/  @!P1 IADD3 R0, PT, PT, R0, -R10.reuse, RZ ;  /* 0x8000000a00009210 */ /* 0x080fe20007ffe0ff */
[----:B------:R-:W-:Y:S01]  /*5860*/  @!P1 VIADD R15, R15, 0x1 ;  /* 0x000000010f0f9836 */ /* 0x000fe20000000000 */
[----:B------:R-:W-:Y:S02]  /*5870*/  ISETP.NE.U32.AND P1, PT, R2, RZ, PT ;  /* 0x000000ff0200720c */ /* 0x000fe40003f25070 */
[----:B------:R-:W-:Y:S02]  /*5880*/  ISETP.GE.U32.AND P2, PT, R0, R10, PT ;  /* 0x0000000a0000720c */ /* 0x000fe40003f46070 */
[----:B------:R-:W-:Y:S11]  /*5890*/  ISETP.NE.AND.EX P1, PT, R3, RZ, PT, P1 ;  /* 0x000000ff0300720c */ /* 0x000ff60003f25310 */
[----:B------:R-:W-:Y:S02]  /*58a0*/  @P2 IADD3 R15, PT, PT, R15, 0x1, RZ ;  /* 0x000000010f0f2810 */ /* 0x000fe40007ffe0ff */
[----:B------:R-:W-:Y:S02]  /*58b0*/  ISETP.NE.U32.AND P2, PT, R2, RZ, PT ;  /* 0x000000ff0200720c */ /* 0x000fe40003f45070 */
[----:B------:R-:W-:Y:S02]  /*58c0*/  R2UR UR13, R15 ;  /* 0x000000000f0d72ca */ /* 0x000fe400000e0000 */
[----:B------:R-:W-:Y:S11]  /*58d0*/  ISETP.NE.AND.EX P2, PT, R3, RZ, PT, P2 ;  /* 0x000000ff0300720c */ /* 0x000ff60003f45320 */
[----:B------:R-:W-:Y:S02]  /*58e0*/  @!UP0 UIADD3 UR13, UPT, UPT, -UR13, URZ, URZ ;  /* 0x000000ff0d0d8290 */ /* 0x000fe4000fffe1ff */
[----:B------:R-:W-:Y:S04]  /*58f0*/  @!UP1 ULOP3.LUT UR13, URZ, UR32, URZ, 0x33, !UPT ;  /* 0x00000020ff0d9292 */ /* 0x000fe8000f8e33ff */
[----:B------:R-:W-:Y:S04]  /*5900*/  UIADD3 UR5, UPT, UPT, -UR13, URZ, URZ ;  /* 0x000000ff0d057290 */ /* 0x000fe8000fffe1ff */
[----:B------:R-:W-:Y:S01]  /*5910*/  UIMAD UR12, UR32, UR5, UR12 ;  /* 0x00000005200c72a4 */ /* 0x000fe2000f8e020c */
[----:B------:R-:W-:Y:S11]  /*5920*/  @!P2 BRA `(.L_x_87) ;  /* 0x000000000030a947 */ /* 0x000ff60003800000 */
[----:B------:R-:W-:Y:S01]  /*5930*/  UPLOP3.LUT UP3, UPT, UPT, UPT, UP4, 0x80, 0x8 ;  /* 0x000000000008789c */ /* 0x000fe20003f6f040 */
[----:B------:R-:W-:Y:S01]  /*5940*/  HFMA2 R55, -RZ, RZ, 0, 5.9604644775390625e-08 ;  /* 0x00000001ff377431 */ /* 0x000fe200000001ff */
[----:B------:R-:W1:Y:S04]  /*5950*/  LDCU.64 UR4, c[0x0][0x358] ;  /* 0x00006b00ff0477ac */ /* 0x000e680008000a00 */
[----:B------:R-:W-:Y:S11]  /*5960*/  PLOP3.LUT P2, PT, PT, PT, UP3, 0x80, 0x8 ;  /* 0x000000000008781c */ /* 0x000ff60003f4f038 */
[----:B------:R-:W-:Y:S02]  /*5970*/  @!UPT UIADD3 URZ, UPT, UPT, URZ, URZ, URZ ;  /* 0x000000fffffff290 */ /* 0x000fe4000fffe0ff */
[----:B------:R-:W2:Y:S01]  /*5980*/  @P2 LDC.64 R14, c[0x0][0x888] ;  /* 0x00022200ff0e2b82 */ /* 0x000ea20000000a00 */
[----:B------:R-:W-:Y:S04]  /*5990*/  @P2 IMAD R0, R16, R2, RZ ;  /* 0x0000000210002224 */ /* 0x000fe800078e02ff */
[----:B--2---:R-:W-:Y:S01]  /*59a0*/  @P2 IMAD.WIDE R14, R0, 0x4, R14 ;  /* 0x00000004000e2825 */ /* 0x004fe200078e020e */
[----:B------:R-:W-:Y:S04]  /*59b0*/  MOV R0, 0x1 ;  /* 0x0000000100007802 */ /* 0x000fe80000000f00 */
[----:B-1---5:R1:W5:Y:S01]  /*59c0*/  @P2 LDG.E R26, desc[UR4][R14.64] ;  /* 0x000000040e1a2981 */ /* 0x022362000c1e1900 */
[----:B------:R-:W-:Y:S01]  /*59d0*/  @!P2 PRMT R55, R0, 0x7610, R55 ;  /* 0x000076100037a816 */ /* 0x000fe20000000037 */
[----:B-1----:R-:W2:Y:S06]  /*59e0*/  @!P2 LDC R26, c[0x0][0x880] ;  /* 0x00022000ff1aab82 */ /* 0x002eac0000000800 */
.L_x_87:
[----:B--2--5:R-:W-:Y:S01]  /*59f0*/  @!P1 FSETP.EQ.AND P3, PT, R26, RZ, PT ;  /* 0x000000ff1a00920b */ /* 0x024fe20003f62000 */
[----:B------:R-:W-:Y:S01]  /*5a00*/  @!UPT UIADD3 URZ, UPT, UPT, URZ, URZ, URZ ;  /* 0x000000fffffff290 */ /* 0x000fe2000fffe0ff */
[----:B------:R-:W-:Y:S11]  /*5a10*/  @!P1 BRA `(.L_x_88) ;  /* 0x0000000000149947 */ /* 0x000ff60003800000 */
[----:B------:R-:W-:Y:S02]  /*5a20*/  LOP3.LUT P1, RZ, R55, 0xff, RZ, 0xc0, !PT ;  /* 0x000000ff37ff7812 */ /* 0x000fe4000782c0ff */
[----:B------:R-:W-:Y:S04]  /*5a30*/  PLOP3.LUT P3, PT, PT, PT, UP3, 0x80, 0x8 ;  /* 0x000000000008781c */ /* 0x000fe80003f6f038 */
[----:B------:R-:W-:Y:S07]  /*5a40*/  PLOP3.LUT P3, PT, P3, PT, PT, 0x8, 0x80 ;  /* 0x000000000080781c */ /* 0x000fee0001f6e170 */
[----:B------:R-:W-:Y:S11]  /*5a50*/  @P1 FSETP.EQ.AND P3, PT, R26, RZ, PT ;  /* 0x000000ff1a00120b */ /* 0x000ff60003f62000 */
[----:B------:R-:W-:Y:S02]  /*5a60*/  @!UPT UIADD3 URZ, UPT, UPT, URZ, URZ, URZ ;  /* 0x000000fffffff290 */ /* 0x000fe4000fffe0ff */
.L_x_88:
[----:B------:R-:W-:Y:S01]  /*5a70*/  ULEA UR4, UR24, UR22, 0x3 ;  /* 0x0000001618047291 */ /* 0x000fe2000f8e18ff */
[----:B------:R-:W-:Y:S02]  /*5a80*/  SHF.L.U32 R9, R12, 0x1f, RZ ;  /* 0x0000001f0c097819 */ /* 0x000fe400000006ff */
[----:B------:R-:W-:Y:S04]  /*5a90*/  ELECT P2, URZ, PT ;  /* 0x0000000000ff782f */ /* 0x000fe80003840000 */
[----:B------:R-:W-:Y:S02]  /*5aa0*/  PLOP3.LUT P2, PT, P3, P2, PT, 0xf2, 0x2f ;  /* 0x00000000002f781c */ /* 0x000fe40001f45e72 */
[----:B------:R-:W1:Y:S02]  /*5ab0*/  SYNCS.PHASECHK.TRANS64.TRYWAIT P1, [UR4+0x1b8], R9 ;  /* 0x0001b809ff0075a7 */ /* 0x000e640008021104 */
[----:B-1----:R-:W-:Y:S09]  /*5ac0*/  @!P1 BRA `(.L_x_89) ;  /* 0x0000003c00849947 */ /* 0x002ff20003800000 */
.L_x_201:
[----:B------:R-:W2:Y:S01]  /*5ad0*/  S2UR UR23, SR_CgaCtaId ;  /* 0x00000000001779c3 */ /* 0x000ea20000008800 */
[----:B------:R-:W-:Y:S01]  /*5ae0*/  VOTEU.ALL UP0, P2 ;  /* 0x0000000000ff7886 */ /* 0x000fe20001000000 */
[----:B-1----:R-:W-:Y:S01]  /*5af0*/  @!P2 IADD3 R9, P1, PT, R18, 0x580, RZ ;  /* 0x000005801209a810 */ /* 0x002fe20007f3e0ff */
[----:B------:R-:W-:Y:S01]  /*5b00*/  UIADD3 UR6, UPT, UPT, UR24, 0x1, URZ ;  /* 0x0000000118067890 */ /* 0x000fe2000fffe0ff */
[----:B------:R-:W-:Y:S01]  /*5b10*/  @P0 SHF.R.U32.HI R16, RZ, 0x10, R5 ;  /* 0x00000010ff100819 */ /* 0x000fe20000011605 */
[----:B------:R-:W-:Y:S01]  /*5b20*/  UIADD3 UR9, UPT, UPT, UR4, 0x1a0, URZ ;  /* 0x000001a004097890 */ /* 0x000fe2000fffe0ff */
[----:B------:R-:W-:Y:S01]  /*5b30*/  @!P2 R2UR UR7, R9 ;  /* 0x000000000907a2ca */ /* 0x000fe200000e0000 */
[----:B------:R-:W-:Y:S01]  /*5b40*/  @!UP0 ULEA UR5, UR24, UR22, 0xc ;  /* 0x0000001618058291 */ /* 0x000fe2000f8e60ff */
[----:B------:R-:W-:Y:S01]  /*5b50*/  @!P2 IMAD.X R0, RZ, RZ, R19, P1 ;  /* 0x000000ffff00a224 */ /* 0x000fe200008e0613 */
[----:B------:R-:W-:Y:S01]  /*5b60*/  UMOV UR44, 0x0 ;  /* 0x00000000002c7882 */ /* 0x000fe20000000000 */
[----:B------:R-:W-:Y:S01]  /*5b70*/  UMOV UR45, 0x10000000 ;  /* 0x10000000002d7882 */ /* 0x000fe20000000000 */
[----:B------:R-:W-:Y:S02]  /*5b80*/  @!UP0 UIADD3 UR8, UPT, UPT, UR5, 0x400, URZ ;  /* 0x0000040005088890 */ /* 0x000fe4000fffe0ff */
[----:B------:R-:W-:Y:S01]  /*5b90*/  UISETP.NE.AND UP0, UPT, UR6, 0x3, UPT ;  /* 0x000000030600788c */ /* 0x000fe2000bf05270 */
[----:B------:R-:W-:Y:S01]  /*5ba0*/  @!P2 R2UR UR5, R0 ;  /* 0x000000000005a2ca */ /* 0x000fe200000e0000 */
[----:B------:R-:W-:Y:S02]  /*5bb0*/  @!P2 IMAD.MOV.U32 R0, RZ, RZ, 0x1000 ;  /* 0x00001000ff00a424 */ /* 0x000fe400078e00ff */
[----:B------:R-:W-:Y:S02]  /*5bc0*/  USEL UR6, UR6, URZ, UP0 ;  /* 0x000000ff06067287 */ /* 0x000fe40008000000 */
[----:B------:R-:W-:Y:S01]  /*5bd0*/  IMAD.U32 R14, RZ, RZ, UR7 ;  /* 0x00000007ff0e7e24 */ /* 0x000fe2000f8e00ff */
[----:B------:R-:W-:Y:S02]  /*5be0*/  USEL UR19, URZ, 0x1, UP0 ;  /* 0x00000001ff137887 */ /* 0x000fe40008000000 */
[----:B------:R-:W-:Y:S02]  /*5bf0*/  VOTEU.ALL UP0, P2 ;  /* 0x0000000000ff7886 */ /* 0x000fe40001000000 */
[----:B------:R-:W-:Y:S01]  /*5c00*/  @!P2 R2UR UR20, R14 ;  /* 0x000000000e14a2ca */ /* 0x000fe200000e0000 */
[----:B--2---:R-:W-:Y:S01]  /*5c10*/  UPRMT UR7, UR23, 0x654, UR9 ;  /* 0x0000065417077896 */ /* 0x004fe20008000009 */
[----:B------:R-:W-:Y:S01]  /*5c20*/  LOP3.LUT R12, R12, UR19, RZ, 0x3c, !PT ;  /* 0x000000130c0c7c12 */ /* 0x000fe2000f8e3cff */
[----:B------:R-:W-:Y:S01]  /*5c30*/  IMAD.U32 R15, RZ, RZ, UR5 ;  /* 0x00000005ff0f7e24 */ /* 0x000fe2000f8e00ff */
[----:B------:R-:W-:Y:S02]  /*5c40*/  ULEA UR5, UR6, UR22, 0x3 ;  /* 0x0000001606057291 */ /* 0x000fe4000f8e18ff */
[----:B------:R-:W-:Y:S02]  /*5c50*/  SHF.L.U32 R9, R12, 0x1f, RZ ;  /* 0x0000001f0c097819 */ /* 0x000fe400000006ff */
[----:B------:R-:W-:Y:S11]  /*5c60*/  @!P2 R2UR UR21, R15 ;  /* 0x000000000f15a2ca */ /* 0x000ff600000e0000 */
[----:B------:R-:W-:Y:S02]  /*5c70*/  @!UPT UIADD3 URZ, UPT, UPT, URZ, URZ, URZ ;  /* 0x000000fffffff290 */ /* 0x000fe4000fffe0ff */
[----:B------:R1:W-:Y:S01]  /*5c80*/  @!UP0 UTMALDG.4D [UR8], [UR20], desc[UR44] ;  /* 0x00002c08140085b4 */ /* 0x0003e20008019000 */
[----:B------:R1:W-:Y:S01]  /*5c90*/  @!P2 SYNCS.ARRIVE.TRANS64.RED.A0TR RZ, [UR4+0x1a0], R0 ;  /* 0x0001a000ffffa9a7 */ /* 0x0003e20008300404 */
[----:B------:R-:W-:Y:S01]  /*5ca0*/  SYNCS.ARRIVE.TRANS64.RED.A1T0 RZ, [UR7], RZ ;  /* 0x000000ffffff79a7 */ /* 0x000fe20008100407 */
[----:B------:R-:W2:Y:S02]  /*5cb0*/  SYNCS.PHASECHK.TRANS64.TRYWAIT P1, [UR5+0x1b8], R9 ;  /* 0x0001b809ff0075a7 */ /* 0x000ea40008021105 */
[----:B-12---:R-:W-:Y:S05]  /*5cc0*/  @!P1 BRA `(.L_x_90) ;  /* 0x0000003c001c9947 */ /* 0x006fea0003800000 */
.L_x_203:
[----:B------:R-:W2:Y:S01]  /*5cd0*/  S2UR UR19, SR_CgaCtaId ;  /* 0x00000000001379c3 */ /* 0x000ea20000008800 */
[----:B------:R-:W-:Y:S01]  /*5ce0*/  UIADD3 UR9, UPT, UPT, UR5, 0x1a0, URZ ;  /* 0x000001a005097890 */ /* 0x000fe2000fffe0ff */
[----:B-1----:R-:W-:Y:S01]  /*5cf0*/  @!P2 IADD3 R9, P1, PT, R18, 0x580, RZ ;  /* 0x000005801209a810 */ /* 0x002fe20007f3e0ff */
[----:B------:R-:W-:Y:S01]  /*5d00*/  UIADD3 UR23, UPT, UPT, UR14, UR41, URZ ;  /* 0x000000290e177290 */ /* 0x000fe2000fffe0ff */
[----:B------:R-:W-:Y:S01]  /*5d10*/  LOP3.LUT R11, R11, 0x1, RZ, 0x3c, !PT ;  /* 0x000000010b0b7812 */ /* 0x000fe200078e3cff */
[----:B------:R-:W-:Y:S01]  /*5d20*/  VOTEU.ALL UP0, P2 ;  /* 0x0000000000ff7886 */ /* 0x000fe20001000000 */
[----:B------:R-:W-:Y:S01]  /*5d30*/  UMOV UR20, 0x0 ;  /* 0x0000000000147882 */ /* 0x000fe20000000000 */
[----:B------:R-:W-:Y:S01]  /*5d40*/  @!P2 IMAD.X R0, RZ, RZ, R19, P1 ;  /* 0x000000ffff00a224 */ /* 0x000fe200008e0613 */
[----:B------:R-:W-:Y:S01]  /*5d50*/  UMOV UR21, 0x10000000 ;  /* 0x1000000000157882 */ /* 0x000fe20000000000 */
[----:B------:R-:W-:Y:S02]  /*5d60*/  UIADD3 UR27, UPT, UPT, UR15, UR40, URZ ;  /* 0x000000280f1b7290 */ /* 0x000fe4000fffe0ff */
[----:B------:R-:W-:Y:S02]  /*5d70*/  @!UP0 ULEA UR4, UR6, UR22, 0xc ;  /* 0x0000001606048291 */ /* 0x000fe4000f8e60ff */
[----:B------:R-:W-:Y:S02]  /*5d80*/  UIADD3 UR6, UPT, UPT, UR6, 0x1, URZ ;  /* 0x0000000106067890 */ /* 0x000fe4000fffe0ff */
[----:B------:R-:W-:Y:S02]  /*5d90*/  @!UP0 UIADD3 UR10, UPT, UPT, UR10, 0x20, URZ ;  /* 0x000000200a0a8890 */ /* 0x000fe4000fffe0ff */
[----:B------:R-:W-:Y:S01]  /*5da0*/  @!UP0 UIADD3 UR8, UPT, UPT, UR4, 0x400, URZ ;  /* 0x0000040004088890 */ /* 0x000fe2000fffe0ff */
[----:B------:R-:W-:Y:S01]  /*5db0*/  @!P2 R2UR UR4, R0 ;  /* 0x000000000004a2ca */ /* 0x000fe200000e0000 */
[----:B------:R-:W-:Y:S02]  /*5dc0*/  UISETP.NE.AND UP0, UPT, UR6, 0x3, UPT ;  /* 0x000000030600788c */ /* 0x000fe4000bf05270 */
[----:B------:R-:W-:Y:S02]  /*5dd0*/  UPLOP3.LUT UP1, UPT, UPT, UPT, UPT, 0x80, 0x8 ;  /* 0x000000000008789c */ /* 0x000fe40003f2f070 */
[----:B------:R-:W-:Y:S01]  /*5de0*/  USEL UR24, UR6, URZ, UP0 ;  /* 0x000000ff06187287 */ /* 0x000fe20008000000 */
[----:B------:R-:W-:Y:S02]  /*5df0*/  @!P2 R2UR UR6, R9 ;  /* 0x000000000906a2ca */ /* 0x000fe400000e0000 */
[----:B------:R-:W-:Y:S02]  /*5e00*/  PLOP3.LUT P0, PT, PT, PT, UP0, 0x80, 0x8 ;  /* 0x000000000008781c */ /* 0x000fe40003f0f008 */
[----:B------:R-:W-:Y:S02]  /*5e10*/  VOTEU.ALL UP0, P2 ;  /* 0x0000000000ff7886 */ /* 0x000fe40001000000 */
[----:B------:R-:W-:Y:S01]  /*5e20*/  SEL R0, RZ, 0x1, P0 ;  /* 0x00000001ff007807 */ /* 0x000fe20000000000 */
[----:B------:R-:W-:Y:S01]  /*5e30*/  IMAD.U32 R15, RZ, RZ, UR4 ;  /* 0x00000004ff0f7e24 */ /* 0x000fe2000f8e00ff */
[----:B--2---:R-:W-:Y:S01]  /*5e40*/  UPRMT UR4, UR19, 0x654, UR9 ;  /* 0x0000065413047896 */ /* 0x004fe20008000009 */
[----:B------:R-:W-:Y:S02]  /*5e50*/  LOP3.LUT P0, RZ, R6, 0x1, RZ, 0xc0, !PT ;  /* 0x0000000106ff7812 */ /* 0x000fe4000780c0ff */
[----:B------:R-:W-:Y:S02]  /*5e60*/  LOP3.LUT R12, R12, R0, RZ, 0x3c, !PT ;  /* 0x000000000c0c7212 */ /* 0x000fe400078e3cff */
[----:B------:R-:W-:Y:S01]  /*5e70*/  IMAD.U32 R14, RZ, RZ, UR6 ;  /* 0x00000006ff0e7e24 */ /* 0x000fe2000f8e00ff */
[----:B------:R-:W-:Y:S04]  /*5e80*/  @!P2 R2UR UR7, R15 ;  /* 0x000000000f07a2ca */ /* 0x000fe800000e0000 */
[----:B------:R-:W-:Y:S11]  /*5e90*/  @!P2 R2UR UR6, R14 ;  /* 0x000000000e06a2ca */ /* 0x000ff600000e0000 */
[----:B------:R-:W-:Y:S02]  /*5ea0*/  @!UPT UIADD3 URZ, UPT, UPT, URZ, URZ, URZ ;  /* 0x000000fffffff290 */ /* 0x000fe4000fffe0ff */
[----:B------:R1:W-:Y:S01]  /*5eb0*/  @!UP0 UTMALDG.4D [UR8], [UR6], desc[UR20] ;  /* 0x00001408060085b4 */ /* 0x0003e20008019000 */
[----:B------:R1:W-:Y:S01]  /*5ec0*/  @!P2 SYNCS.ARRIVE.TRANS64.RED.A0TR RZ, [UR5+0x1a0], R8 ;  /* 0x0001a008ffffa9a7 */ /* 0x0003e20008300405 */
[----:B------:R-:W-:Y:S01]  /*5ed0*/  SYNCS.ARRIVE.TRANS64.RED.A1T0 RZ, [UR4], RZ ;  /* 0x000000ffffff79a7 */ /* 0x000fe20008100404 */
[----:B------:R-:W-:Y:S05]  /*5ee0*/  @P0 BRA `(.L_x_91) ;  /* 0xfffffff000500947 */ /* 0x000fea000383ffff */
[----:B------:R-:W-:Y:S01]  /*5ef0*/  UIADD3 UR22, UPT, UPT, UR22, 0x1b8, URZ ;  /* 0x000001b816167890 */ /* 0x000fe2000fffe0ff */
[----:B------:R-:W-:-:S03]  /*5f00*/  SHF.L.U32 R2, R12, 0x1f, RZ ;  /* 0x0000001f0c027819 */ /* 0x000fc600000006ff */
[----:B------:R-:W-:-:S09]  /*5f10*/  ULEA UR4, UR24, UR22, 0x3 ;  /* 0x0000001618047291 */ /* 0x000fd2000f8e18ff */
[----:B------:R-:W2:Y:S02]  /*5f20*/  SYNCS.PHASECHK.TRANS64.TRYWAIT P0, [UR4], R2 ;  /* 0x00000002ff0075a7 */ /* 0x000ea40008001104 */
[----:B--2---:R-:W-:Y:S05]  /*5f30*/  @!P0 BRA `(.L_x_92) ;  /* 0x0000003800988947 */ /* 0x004fea0003800000 */
.L_x_205:
[----:B------:R-:W-:-:S04]  /*5f40*/  UIADD3 UR4, UPT, UPT, UR24, 0x1, URZ ;  /* 0x0000000118047890 */ /* 0x000fc8000fffe0ff */
[----:B------:R-:W-:-:S04]  /*5f50*/  UISETP.NE.AND UP0, UPT, UR4, 0x3, UPT ;  /* 0x000000030400788c */ /* 0x000fc8000bf05270 */
[----:B------:R-:W-:Y:S02]  /*5f60*/  USEL UR4, UR4, URZ, UP0 ;  /* 0x000000ff04047287 */ /* 0x000fe40008000000 */
[----:B------:R-:W-:-:S04]  /*5f70*/  PLOP3.LUT P0, PT, PT, PT, UP0, 0x80, 0x8 ;  /* 0x000000000008781c */ /* 0x000fc80003f0f008 */
[----:B--2---:R-:W-:Y:S01]  /*5f80*/  SEL R2, RZ, 0x1, P0 ;  /* 0x00000001ff027807 */ /* 0x004fe20000000000 */
[----:B------:R-:W-:-:S03]  /*5f90*/  IMAD.U32 R0, RZ, RZ, UR4 ;  /* 0x00000004ff007e24 */ /* 0x000fc6000f8e00ff */
[----:B------:R-:W-:Y:S01]  /*5fa0*/  LOP3.LUT R12, R12, R2, RZ, 0x3c, !PT ;  /* 0x000000020c0c7212 */ /* 0x000fe200078e3cff */
[C---:B------:R-:W-:Y:S01]  /*5fb0*/  VIADD R4, R0.reuse, 0x1 ;  /* 0x0000000100047836 */ /* 0x040fe20000000000 */
[----:B------:R-:W-:Y:S02]  /*5fc0*/  LEA R2, R0, UR22, 0x3 ;  /* 0x0000001600027c11 */ /* 0x000fe4000f8e18ff */
[----:B------:R-:W-:Y:S02]  /*5fd0*/  SHF.L.U32 R3, R12, 0x1f, RZ ;  /* 0x0000001f0c037819 */ /* 0x000fe400000006ff */
[----:B------:R-:W-:Y:S02]  /*5fe0*/  ISETP.NE.AND P0, PT, R4, 0x3, PT ;  /* 0x000000030400780c */ /* 0x000fe40003f05270 */
[----:B------:R-:W2:Y:S02]  /*5ff0*/  SYNCS.PHASECHK.TRANS64.TRYWAIT P1, [R2+URZ], R3 ;  /* 0x00000003020075a7 */ /* 0x000ea400080211ff */
[----:B------:R-:W-:-:S02]  /*6000*/  SEL R0, RZ, 0x1, P0 ;  /* 0x00000001ff007807 */ /* 0x000fc40000000000 */
[----:B------:R-:W-:Y:S02]  /*6010*/  SEL R4, R4, RZ, P0 ;  /* 0x000000ff04047207 */ /* 0x000fe40000000000 */
[----:B------:R-:W-:Y:S01]  /*6020*/  LOP3.LUT R0, R12, R0, RZ, 0x3c, !PT ;  /* 0x000000000c007212 */ /* 0x000fe200078e3cff */
[----:B--2---:R-:W-:Y:S06]  /*6030*/  @!P1 BRA `(.L_x_93) ;  /* 0x0000003800709947 */ /* 0x004fec0003800000 */
.L_x_206:
[----:B------:R-:W-:Y:S02]  /*6040*/  LEA R4, R4, UR22, 0x3 ;  /* 0x0000001604047c11 */ /* 0x000fe4000f8e18ff */
[----:B------:R-:W-:-:S07]  /*6050*/  SHF.L.U32 R0, R0, 0x1f, RZ ;  /* 0x0000001f00007819 */ /* 0x000fce00000006ff */
.L_x_94:
[----:B---3--:R3:W4:Y:S02]  /*6060*/  SYNCS.PHASECHK.TRANS64.TRYWAIT P0, [R4+URZ], R0 ;  /* 0x00000000040075a7 */ /* 0x00872400080011ff */
[----:B----4-:R-:W-:Y:S05]  /*6070*/  @!P0 NANOSLEEP.SYNCS 0x989680 ;  /* 0x009896800000895d */ /* 0x010fea0003900000 */
[----:B------:R-:W4:Y:S02]  /*6080*/  @!P0 SYNCS.PHASECHK.TRANS64 P0, [R4+URZ], R0 ;  /* 0x00000000040085a7 */ /* 0x000f2400080010ff */
[----:B-1--4-:R-:W-:Y:S05]  /*6090*/  @P0 EXIT ;  /* 0x000000000000094d */ /* 0x012fea0003800000 */
[----:B------:R-:W-:Y:S05]  /*60a0*/  BRA `(.L_x_94) ;  /* 0xfffffffc00ec7947 */ /* 0x000fea000383ffff */
.L_x_82:
[----:B------:R-:W-:-:S06]  /*60b0*/  UISETP.GE.AND UP0, UPT, UR15, 0x4, UPT ;  /* 0x000000040f00788c */ /* 0x000fcc000bf06270 */
[----:B------:R-:W-:-:S13]  /*60c0*/  PLOP3.LUT P0, PT, PT, PT, UP0, 0x80, 0x8 ;  /* 0x000000000008781c */ /* 0x000fda0003f0f008 */
[----:B-1----:R-:W-:Y:S05]  /*60d0*/  @!P0 EXIT ;  /* 0x000000000000894d */ /* 0x002fea0003800000 */
[----:B------:R-:W1:Y:S08]  /*60e0*/  S2UR UR4, SR_CgaCtaId ;  /* 0x00000000000479c3 */ /* 0x000e700000008800 */
[----:B------:R-:W-:Y:S01]  /*60f0*/  BAR.SYNC.DEFER_BLOCKING 0x6, 0xa0 ;  /* 0x0182800000007b1d */ /* 0x000fe20000010000 */
[C---:B------:R-:W-:Y:S01]  /*6100*/  IMAD.SHL.U32 R6, R54.reuse, 0x20, RZ ;  /* 0x0000002036067824 */ /* 0x040fe200078e00ff */
[----:B------:R-:W-:Y:S01]  /*6110*/  SHF.R.U32.HI R7, RZ, 0x1, R54 ;  /* 0x00000001ff077819 */ /* 0x000fe20000011636 */
[C---:B------:R-:W-:Y:S01]  /*6120*/  IMAD.SHL.U32 R0, R54.reuse, 0x4, RZ ;  /* 0x0000000436007824 */ /* 0x040fe200078e00ff */
[----:B------:R-:W-:Y:S01]  /*6130*/  USHF.R.S32.HI UR53, URZ, 0x1f, UR5 ;  /* 0x0000001fff357899 */ /* 0x000fe20008011405 */
[----:B------:R-:W-:Y:S01]  /*6140*/  IMAD.SHL.U32 R53, R54, 0x10, RZ ;  /* 0x0000001036357824 */ /* 0x000fe200078e00ff */
[----:B------:R-:W-:Y:S01]  /*6150*/  UMOV UR48, 0x400 ;  /* 0x0000040000307882 */ /* 0x000fe20000000000 */
[----:B------:R-:W2:Y:S01]  /*6160*/  LDCU.64 UR6, c[0x0][0x888] ;  /* 0x00011100ff0677ac */ /* 0x000ea20008000a00 */
[----:B------:R-:W-:Y:S01]  /*6170*/  LOP3.LUT R3, R6, 0xc0, RZ, 0xc0, !PT ;  /* 0x000000c006037812 */ /* 0x000fe200078ec0ff */
[----:B------:R-:W3:Y:S01]  /*6180*/  LDC.64 R40, c[0x0][0x888] ;  /* 0x00022200ff287b82 */ /* 0x000ee20000000a00 */
[----:B------:R-:W-:Y:S01]  /*6190*/  LOP3.LUT R53, R53, 0x600, RZ, 0xc0, !PT ;  /* 0x0000060035357812 */ /* 0x000fe200078ec0ff */
[----:B------:R-:W-:Y:S01]  /*61a0*/  IMAD.U32 R23, R54, 0x10000, RZ ;  /* 0x0001000036177824 */ /* 0x000fe200078e00ff */
[----:B------:R-:W-:Y:S01]  /*61b0*/  LOP3.LUT R0, R3, 0x18, R0, 0xf8, !PT ;  /* 0x0000001803007812 */ /* 0x000fe200078ef800 */
[----:B------:R-:W-:Y:S01]  /*61c0*/  IMAD.MOV.U32 R63, RZ, RZ, 0x10 ;  /* 0x00000010ff3f7424 */ /* 0x000fe200078e00ff */
[--C-:B------:R-:W-:Y:S01]  /*61d0*/  LOP3.LUT R53, R53, 0x20, R6.reuse, 0xf8, !PT ;  /* 0x0000002035357812 */ /* 0x100fe200078ef806 */
[----:B------:R-:W-:Y:S01]  /*61e0*/  ULEA.HI UR53, UR53, UR5, URZ, 0x6 ;  /* 0x0000000535357291 */ /* 0x000fe2000f8f30ff */
[----:B------:R-:W-:Y:S01]  /*61f0*/  LOP3.LUT R0, R0, 0x8, R7, 0x78, !PT ;  /* 0x0000000800007812 */ /* 0x000fe200078e7807 */
[----:B------:R-:W4:Y:S01]  /*6200*/  LDC.64 R42, c[0x0][0x890] ;  /* 0x00022400ff2a7b82 */ /* 0x000f220000000a00 */
[----:B------:R-:W-:Y:S01]  /*6210*/  LOP3.LUT R53, R53, 0x100, R6, 0xf8, !PT ;  /* 0x0000010035357812 */ /* 0x000fe200078ef806 */
[----:B------:R-:W-:Y:S01]  /*6220*/  IMAD.MOV.U32 R52, RZ, RZ, 0x1 ;  /* 0x00000001ff347424 */ /* 0x000fe200078e00ff */
[C---:B------:R-:W-:Y:S01]  /*6230*/  LOP3.LUT P0, RZ, R54.reuse, 0x4, RZ, 0xc0, !PT ;  /* 0x0000000436ff7812 */ /* 0x040fe2000780c0ff */
[----:B------:R-:W-:Y:S01]  /*6240*/  IMAD.MOV.U32 R22, RZ, RZ, RZ ;  /* 0x000000ffff167224 */ /* 0x000fe200078e00ff */
[----:B------:R-:W-:Y:S01]  /*6250*/  LOP3.LUT R53, R53, R0, RZ, 0xfc, !PT ;  /* 0x0000000035357212 */ /* 0x000fe200078efcff */
[----:B-1----:R-:W-:Y:S01]  /*6260*/  ULEA UR48, UR4, UR48, 0x18 ;  /* 0x0000003004307291 */ /* 0x002fe2000f8ec0ff */
[----:B------:R-:W-:Y:S01]  /*6270*/  LOP3.LUT R54, R54, 0x60, RZ, 0xc0, !PT ;  /* 0x0000006036367812 */ /* 0x000fe200078ec0ff */
[----:B--2---:R-:W-:Y:S01]  /*6280*/  IMAD.U32 R58, RZ, RZ, UR6 ;  /* 0x00000006ff3a7e24 */ /* 0x004fe2000f8e00ff */
[----:B------:R-:W-:Y:S01]  /*6290*/  CS2R R50, SRZ ;  /* 0x0000000000327805 */ /* 0x000fe2000001ff00 */
[----:B------:R-:W-:Y:S01]  /*62a0*/  IMAD.U32 R57, RZ, RZ, UR7 ;  /* 0x00000007ff397e24 */ /* 0x000fe2000f8e00ff */
[----:B------:R-:W1:Y:S01]  /*62b0*/  LDCU.64 UR6, c[0x0][0x8a8] ;  /* 0x00011500ff0677ac */ /* 0x000e620008000a00 */
[----:B------:R-:W-:-:S02]  /*62c0*/  LOP3.LUT R23, R23, 0x600000, RZ, 0xc0, !PT ;  /* 0x0060000017177812 */ /* 0x000fc400078ec0ff */
[----:B------:R-:W-:Y:S01]  /*62d0*/  SEL R63, R63, 0xfffffff0, !P0 ;  /* 0xfffffff03f3f7807 */ /* 0x000fe20004000000 */
[----:B------:R-:W2:Y:S01]  /*62e0*/  LDS R2, [UR48+0x230] ;  /* 0x00023030ff027984 */ /* 0x000ea20008000800 */
[----:B------:R-:W-:Y:S01]  /*62f0*/  UIADD3 UR4, UPT, UPT, UR48, 0x400, URZ ;  /* 0x0000040030047890 */ /* 0x000fe2000fffe0ff */
[----:B------:R-:W2:Y:S05]  /*6300*/  LDCU UR61, c[0x0][0x370] ;  /* 0x00006e00ff3d77ac */ /* 0x000eaa0008000800 */
[----:B------:R-:W-:Y:S01]  /*6310*/  IMAD.U32 R0, RZ, RZ, UR4 ;  /* 0x00000004ff007e24 */ /* 0x000fe2000f8e00ff */
[----:B------:R-:W-:Y:S01]  /*6320*/  UMOV UR51, URZ ;  /* 0x000000ff00337c82 */ /* 0x000fe20008000000 */
[----:B------:R-:W2:Y:S01]  /*6330*/  LDCU UR45, c[0x0][0xb0c] ;  /* 0x00016180ff2d77ac */ /* 0x000ea20008000800 */
[----:B------:R-:W2:Y:S01]  /*6340*/  LDCU UR38, c[0x0][0xb30] ;  /* 0x00016600ff2677ac */ /* 0x000ea20008000800 */
[----:B-1----:R-:W-:-:S02]  /*6350*/  IMAD.U32 R60, RZ, RZ, UR6 ;  /* 0x00000006ff3c7e24 */ /* 0x002fc4000f8e00ff */
[----:B------:R-:W-:Y:S01]  /*6360*/  IMAD.U32 R59, RZ, RZ, UR7 ;  /* 0x00000007ff3b7e24 */ /* 0x000fe2000f8e00ff */
[----:B------:R-:W1:Y:S01]  /*6370*/  LDCU.64 UR46, c[0x0][0xb28] ;  /* 0x00016500ff2e77ac */ /* 0x000e620008000a00 */
[----:B------:R-:W1:Y:S01]  /*6380*/  LDCU.64 UR62, c[0x0][0x8b0] ;  /* 0x00011600ff3e77ac */ /* 0x000e620008000a00 */
[----:B------:R-:W1:Y:S01]  /*6390*/  LDCU.128 UR56, c[0x0][0xb10] ;  /* 0x00016200ff3877ac */ /* 0x000e620008000c00 */
[----:B------:R-:W1:Y:S01]  /*63a0*/  LDCU UR60, c[0x0][0x374] ;  /* 0x00006e80ff3c77ac */ /* 0x000e620008000800 */
[----:B------:R-:W-:Y:S01]  /*63b0*/  USHF.R.S32.HI UR53, URZ, 0x6, UR53 ;  /* 0x00000006ff357899 */ /* 0x000fe20008011435 */
[----:B------:R-:W-:Y:S01]  /*63c0*/  UMOV UR54, URZ ;  /* 0x000000ff00367c82 */ /* 0x000fe20008000000 */
[----:B------:R-:W-:Y:S01]  /*63d0*/  UMOV UR55, URZ ;  /* 0x000000ff00377c82 */ /* 0x000fe20008000000 */
[C---:B--2---:R-:W-:Y:S01]  /*63e0*/  VIADD R3, R2.reuse, 0x40 ;  /* 0x0000004002037836 */ /* 0x044fe20000000000 */
[----:B------:R-:W-:-:S04]  /*63f0*/  LOP3.LUT R2, R2, 0xffff, RZ, 0xc0, !PT ;  /* 0x0000ffff02027812 */ /* 0x000fc800078ec0ff */
[----:B------:R-:W-:-:S05]  /*6400*/  LOP3.LUT R3, R3, 0xffff, RZ, 0xc0, !PT ;  /* 0x0000ffff03037812 */ /* 0x000fca00078ec0ff */
[----:B-1-34-:R2:W-:Y:S02]  /*6410*/  STL.64 [R1], R2 ;  /* 0x0000000201007387 */ /* 0x01a5e40000100a00 */
.L_x_125:
[----:B--2---:R-:W-:Y:S04]  /*6420*/  SHF.L.U32 R2, R50, 0x1f, RZ ;  /* 0x0000001f32027819 */ /* 0x004fe800000006ff */
[----:B------:R-:W1:Y:S02]  /*6430*/  SYNCS.PHASECHK.TRANS64.TRYWAIT P0, [UR48+0x1e0], R2 ;  /* 0x0001e002ff0075a7 */ /* 0x000e640008001130 */
[----:B-1----:R-:W-:Y:S05]  /*6440*/  @!P0 BRA `(.L_x_95) ;  /* 0x0000003400808947 */ /* 0x002fea0003800000 */
.L_x_208:
[----:B------:R-:W2:Y:S01]  /*6450*/  LDS.128 R44, [UR48+0x220] ;  /* 0x00022030ff2c7984 */ /* 0x000ea20008000c00 */
[----:B------:R-:W-:Y:S01]  /*6460*/  UIADD3 UR4, UPT, UPT, UR48, 0x1e8, URZ ;  /* 0x000001e830047890 */ /* 0x000fe2000fffe0ff */
[----:B-1----:R-:W-:Y:S01]  /*6470*/  IMAD R2, R22, 0x4, R1 ;  /* 0x0000000416027824 */ /* 0x002fe200078e0201 */
[----:B------:R-:W-:Y:S01]  /*6480*/  UISETP.GE.AND UP1, UPT, UR39, 0x1, UPT ;  /* 0x000000012700788c */ /* 0x000fe2000bf26270 */
[----:B------:R-:W-:Y:S01]  /*6490*/  @!PT LDS RZ, [RZ] ;  /* 0x00000000fffff984 */ /* 0x000fe20000000800 */
[----:B------:R-:W-:Y:S01]  /*64a0*/  @!PT LDS RZ, [RZ] ;  /* 0x00000000fffff984 */ /* 0x000fe20000000800 */
[----:B------:R-:W-:Y:S01]  /*64b0*/  @!PT LDS RZ, [RZ] ;  /* 0x00000000fffff984 */ /* 0x000fe20000000800 */
[----:B------:R-:W-:Y:S01]  /*64c0*/  @!PT LDS RZ, [RZ] ;  /* 0x00000000fffff984 */ /* 0x000fe20000000800 */
[----:B------:R1:W-:Y:S06]  /*64d0*/  MEMBAR.ALL.CTA ;  /* 0x0000000000007992 */ /* 0x0003ec0000008000 */
[----:B-1----:R-:W1:Y:S01]  /*64e0*/  FENCE.VIEW.ASYNC.S ;  /* 0x00000000000073c6 */ /* 0x002e620000000000 */
[----:B------:R-:W-:Y:S09]  /*64f0*/  UPRMT UR4, URZ, 0x654, UR4 ;  /* 0x00000654ff047896 */ /* 0x000ff20008000004 */
[----:B-1----:R-:W-:Y:S01]  /*6500*/  SYNCS.ARRIVE.TRANS64.RED.A1T0 RZ, [UR4], RZ ;  /* 0x000000ffffff79a7 */ /* 0x002fe20008100404 */
[----:B------:R-:W5:Y:S01]  /*6510*/  LDL R2, [R2] ;  /* 0x0000000002027983 */ /* 0x000f620000100800 */
[----:B--2---:R-:W-:Y:S11]  /*6520*/  LOP3.LUT P0, RZ, R46, 0x1, RZ, 0xc0, !PT ;  /* 0x000000012eff7812 */ /* 0x004ff6000780c0ff */
[----:B------:R-:W-:Y:S02]  /*6530*/  @!UPT UIADD3 URZ, UPT, UPT, URZ, URZ, URZ ;  /* 0x000000fffffff290 */ /* 0x000fe4000fffe0ff */
[----:B------:R-:W-:Y:S01]  /*6540*/  VOTEU.ANY UP0, P0 ;  /* 0x0000000000ff7886 */ /* 0x000fe20000000100 */
[----:B------:R-:W-:Y:S11]  /*6550*/  PLOP3.LUT P0, PT, PT, PT, UP0, 0x80, 0x8 ;  /* 0x000000000008781c */ /* 0x000ff60003f0f008 */
[----:B------:R-:W-:Y:S02]  /*6560*/  @!UPT UIADD3 URZ, UPT, UPT, URZ, URZ, URZ ;  /* 0x000000fffffff290 */ /* 0x000fe4000fffe0ff */
[----:B------:R-:W-:Y:S02]  /*6570*/  @P0 MOV R3, R44 ;  /* 0x0000002c00030202 */ /* 0x000fe40000000f00 */
[----:B------:R-:W-:Y:S02]  /*6580*/  @P0 LOP3.LUT R0, R45, 0xffff, RZ, 0xc0, !PT ;  /* 0x0000ffff2d000812 */ /* 0x000fe400078ec0ff */
[----:B------:R-:W-:Y:S02]  /*6590*/  @P0 R2UR UR5, R3 ;  /* 0x00000000030502ca */ /* 0x000fe400000e0000 */
[----:B------:R-:W-:Y:S01]  /*65a0*/  @P0 R2UR UR4, R0 ;  /* 0x00000000000402ca */ /* 0x000fe200000e0000 */
[----:B------:R-:W-:Y:S05]  /*65b0*/  IMAD.U32 R0, RZ, RZ, UR53 ;  /* 0x00000035ff007e24 */ /* 0x000fea000f8e00ff */
[----:B------:R-:W-:Y:S05]  /*65c0*/  IABS R3, R0 ;  /* 0x0000000000037213 */ /* 0x000fea0000000000 */
[----:B------:R-:W-:Y:S02]  /*65d0*/  @UP0 UMOV UR37, UR5 ;  /* 0x0000000500250c82 */ /* 0x000fe40008000000 */
[----:B------:R-:W-:Y:S01]  /*65e0*/  @UP0 UMOV UR36, UR4 ;  /* 0x0000000400240c82 */ /* 0x000fe20008000000 */
[----:B------:R-:W-:Y:S05]  /*65f0*/  BRA.U !UP1, `(.L_x_96) ;  /* 0x0000000109cc7547 */ /* 0x000fea000b800000 */
[----:B------:R-:W1:Y:S01]  /*6600*/  LDCU UR9, c[0x0][0xb20] ;  /* 0x00016400ff0977ac */ /* 0x000e620008000800 */
[----:B------:R-:W-:Y:S02]  /*6610*/  UIMAD.WIDE.U32 UR4, UR60, UR59, URZ ;  /* 0x0000003b3c0472a5 */ /* 0x000fe4000f8e00ff */
[----:B------:R-:W-:Y:S02]  /*6620*/  UIMAD.WIDE.U32 UR6, UR61, UR56, URZ ;  /* 0x000000383d0672a5 */ /* 0x000fe4000f8e00ff */
[----:B------:R-:W-:Y:S02]  /*6630*/  UIMAD.WIDE.U32 UR10, UR36, UR59, URZ ;  /* 0x0000003b240a72a5 */ /* 0x000fe4000f8e00ff */
[----:B------:R-:W-:Y:S02]  /*6640*/  UISETP.NE.AND UP0, UPT, UR58, 0x1, UPT ;  /* 0x000000013a00788c */ /* 0x000fe4000bf05270 */
[----:B------:R-:W-:Y:S02]  /*6650*/  UISETP.NE.AND UP1, UPT, UR45, 0x1, UPT ;  /* 0x000000012d00788c */ /* 0x000fe4000bf25270 */
[----:B------:R-:W-:Y:S02]  /*6660*/  UISETP.NE.AND UP2, UPT, UR39, 0x1, UPT ;  /* 0x000000012700788c */ /* 0x000fe4000bf45270 */
[----:B------:R-:W-:Y:S01]  /*6670*/  UIMAD.WIDE.U32 UR12, UR37, UR56, URZ ;  /* 0x00000038250c72a5 */ /* 0x000fe2000f8e00ff */
[----:B------:R-:W-:Y:S01]  /*6680*/  UMOV UR4, UR5 ;  /* 0x0000000500047c82 */ /* 0x000fe20008000000 */
[----:B------:R-:W-:Y:S01]  /*6690*/  UMOV UR6, UR11 ;  /* 0x0000000b00067c82 */ /* 0x000fe20008000000 */
[----:B-1----:R-:W-:Y:S03]  /*66a0*/  USHF.R.U32.HI UR8, URZ, UR9, UR4 ;  /* 0x00000009ff087299 */ /* 0x002fe60008011604 */
[----:B------:R-:W-:Y:S02]  /*66b0*/  UMOV UR4, UR7 ;  /* 0x0000000700047c82 */ /* 0x000fe40008000000 */
[----:B------:R-:W-:Y:S02]  /*66c0*/  USHF.R.U32.HI UR5, URZ, UR57, UR4 ;  /* 0x00000039ff057299 */ /* 0x000fe40008011604 */
[----:B------:R-:W-:Y:S02]  /*66d0*/  USEL UR4, UR60, UR8, !UP0 ;  /* 0x000000083c047287 */ /* 0x000fe4000c000000 */
[----:B------:R-:W-:Y:S02]  /*66e0*/  USHF.R.U32.HI UR8, URZ, UR9, UR6 ;  /* 0x00000009ff087299 */ /* 0x000fe40008011606 */
[----:B------:R-:W-:Y:S02]  /*66f0*/  UIMAD.WIDE.U32 UR6, UR4, UR46, URZ ;  /* 0x0000002e040672a5 */ /* 0x000fe4000f8e00ff */
[----:B------:R-:W-:Y:S02]  /*6700*/  USEL UR9, UR61, UR5, !UP1 ;  /* 0x000000053d097287 */ /* 0x000fe4000c800000 */
[----:B------:R-:W-:Y:S02]  /*6710*/  USEL UR8, UR36, UR8, !UP0 ;  /* 0x0000000824087287 */ /* 0x000fe4000c000000 */
[----:B------:R-:W-:Y:S01]  /*6720*/  UIMAD.WIDE.U32 UR10, UR9, UR46, URZ ;  /* 0x0000002e090a72a5 */ /* 0x000fe2000f8e00ff */
[----:B------:R-:W-:Y:S01]  /*6730*/  UMOV UR6, UR7 ;  /* 0x0000000700067c82 */ /* 0x000fe20008000000 */
[----:B------:R-:W-:Y:S01]  /*6740*/  UMOV UR5, UR13 ;  /* 0x0000000d00057c82 */ /* 0x000fe20008000000 */
[----:B------:R-:W-:Y:S02]  /*6750*/  @UP2 USHF.R.U32.HI UR4, URZ, UR47, UR6 ;  /* 0x0000002fff042299 */ /* 0x000fe40008011606 */
[----:B------:R-:W-:Y:S02]  /*6760*/  USHF.R.U32.HI UR5, URZ, UR57, UR5 ;  /* 0x00000039ff057299 */ /* 0x000fe40008011605 */
[----:B------:R-:W-:Y:S02]  /*6770*/  UIMAD UR4, UR39, UR4, URZ ;  /* 0x00000004270472a4 */ /* 0x000fe4000f8e02ff */
[----:B------:R-:W-:Y:S02]  /*6780*/  USEL UR5, UR37, UR5, !UP1 ;  /* 0x0000000525057287 */ /* 0x000fe4000c800000 */
[----:B------:R-:W-:Y:S01]  /*6790*/  UISETP.GE.AND UP0, UPT, UR8, UR4, UPT ;  /* 0x000000040800728c */ /* 0x000fe2000bf06270 */
[----:B------:R-:W-:Y:S01]  /*67a0*/  UMOV UR6, UR11 ;  /* 0x0000000b00067c82 */ /* 0x000fe20008000000 */
[----:B------:R-:W-:Y:S02]  /*67b0*/  UIMAD.WIDE.U32 UR10, UR8, UR46, URZ ;  /* 0x0000002e080a72a5 */ /* 0x000fe4000f8e00ff */
[----:B------:R-:W-:Y:S04]  /*67c0*/  @UP2 USHF.R.U32.HI UR9, URZ, UR47, UR6 ;  /* 0x0000002fff092299 */ /* 0x000fe80008011606 */
[----:B------:R-:W-:Y:S01]  /*67d0*/  UIMAD UR6, UR39, UR9, URZ ;  /* 0x00000009270672a4 */ /* 0x000fe2000f8e02ff */
[----:B------:R-:W-:Y:S03]  /*67e0*/  UMOV UR4, UR11 ;  /* 0x0000000b00047c82 */ /* 0x000fe60008000000 */
[----:B------:R-:W-:Y:S02]  /*67f0*/  UISETP.GE.OR UP0, UPT, UR5, UR6, UP0 ;  /* 0x000000060500728c */ /* 0x000fe40008706670 */
[----:B------:R-:W-:Y:S02]  /*6800*/  USHF.R.U32.HI UR4, URZ, UR47, UR4 ;  /* 0x0000002fff047299 */ /* 0x000fe40008011604 */
[----:B------:R-:W-:Y:S02]  /*6810*/  UIMAD.WIDE.U32 UR6, UR5, UR46, URZ ;  /* 0x0000002e050672a5 */ /* 0x000fe4000f8e00ff */
[----:B------:R-:W-:Y:S02]  /*6820*/  USEL UR11, UR8, UR4, !UP2 ;  /* 0x00000004080b7287 */ /* 0x000fe4000d000000 */
[----:B------:R-:W-:Y:S02]  /*6830*/  UIADD3 UR6, UPT, UPT, -UR5, URZ, URZ ;  /* 0x000000ff05067290 */ /* 0x000fe4000fffe1ff */
[----:B------:R-:W-:Y:S02]  /*6840*/  UIADD3 UR10, UPT, UPT, -UR11, URZ, URZ ;  /* 0x000000ff0b0a7290 */ /* 0x000fe4000fffe1ff */
[----:B------:R-:W-:Y:S02]  /*6850*/  UIMAD UR6, UR45, UR6, UR37 ;  /* 0x000000062d0672a4 */ /* 0x000fe4000f8e0225 */
[----:B------:R-:W-:Y:S01]  /*6860*/  UIMAD UR10, UR39, UR10, UR8 ;  /* 0x0000000a270a72a4 */ /* 0x000fe2000f8e0208 */
[----:B------:R-:W-:Y:S01]  /*6870*/  @!UP0 UMOV UR4, UR7 ;  /* 0x0000000700048c82 */ /* 0x000fe20008000000 */
[----:B------:R-:W-:Y:S02]  /*6880*/  UIADD3 UR7, UPT, UPT, -UR8, URZ, URZ ;  /* 0x000000ff08077290 */ /* 0x000fe4000fffe1ff */
[----:B------:R-:W-:Y:S04]  /*6890*/  @!UP0 USHF.R.U32.HI UR4, URZ, UR47, UR4 ;  /* 0x0000002fff048299 */ /* 0x000fe80008011604 */
[----:B------:R-:W-:Y:S04]  /*68a0*/  @!UP0 USEL UR4, UR5, UR4, !UP2 ;  /* 0x0000000405048287 */ /* 0x000fe8000d000000 */
[----:B------:R-:W-:Y:S02]  /*68b0*/  @!UP0 UIMAD UR9, UR9, UR10, UR4 ;  /* 0x0000000a090982a4 */ /* 0x000fe4000f8e0204 */
[----:B------:R-:W-:Y:S02]  /*68c0*/  @!UP0 UIADD3 UR10, UPT, UPT, UR11, -UR4, URZ ;  /* 0x800000040b0a8290 */ /* 0x000fe4000fffe0ff */
[----:B------:R-:W-:Y:S02]  /*68d0*/  UIMAD UR4, UR58, UR7, UR36 ;  /* 0x000000073a0472a4 */ /* 0x000fe4000f8e0224 */
[----:B------:R-:W-:Y:S03]  /*68e0*/  @!UP0 UIMAD UR8, UR10, UR39, UR5 ;  /* 0x000000270a0882a4 */ /* 0x000fe6000f8e0205 */
[----:B------:R-:W-:Y:S02]  /*68f0*/  @!UP0 UMOV UR5, UR9 ;  /* 0x0000000900058c82 */ /* 0x000fe40008000000 */
[----:B------:R-:W-:Y:S02]  /*6900*/  UIMAD UR37, UR5, UR45, UR6 ;  /* 0x0000002d052572a4 */ /* 0x000fe4000f8e0206 */
[----:B------:R-:W-:Y:S11]  /*6910*/  UIMAD UR36, UR8, UR58, UR4 ;  /* 0x0000003a082472a4 */ /* 0x000ff6000f8e0204 */
[----:B------:R-:W-:Y:S01]  /*6920*/  @!UPT UIADD3 URZ, UPT, UPT, URZ, URZ, URZ ;  /* 0x000000fffffff290 */ /* 0x000fe2000fffe0ff */
.L_x_96:
[----:B------:R-:W1:Y:S01]  /*6930*/  LDCU UR16, c[0x0][0x388] ;  /* 0x00007100ff1077ac */ /* 0x000e620008000800 */
[----:B------:R-:W-:Y:S02]  /*6940*/  R2UR UR6, R3 ;  /* 0x00000000030672ca */ /* 0x000fe400000e0000 */
[----:B------:R-:W-:Y:S01]  /*6950*/  IABS R0, R0 ;  /* 0x0000000000007213 */ /* 0x000fe20000000000 */
[----:B------:R-:W-:Y:S01]  /*6960*/  UIADD3 UR11, UPT, UPT, UR48, 0x400, URZ ;  /* 0x00000400300b7890 */ /* 0x000fe2000fffe0ff */
[----:B------:R-:W-:Y:S01]  /*6970*/  @P0 SHF.R.U32.HI R62, RZ, 0x10, R45 ;  /* 0x00000010ff3e0819 */ /* 0x000fe2000001162d */
[----:B------:R-:W-:Y:S02]  /*6980*/  USHF.L.U32 UR42, UR27, 0x6, URZ ;  /* 0x000000061b2a7899 */ /* 0x000fe400080006ff */
[----:B------:R-:W-:Y:S05]  /*6990*/  IMAD.MOV R0, RZ, RZ, -R0 ;  /* 0x000000ffff007224 */ /* 0x000fea00078e0a00 */
[----:B------:R-:W-:Y:S01]  /*69a0*/  R2UR UR9, R0 ;  /* 0x00000000000972ca */ /* 0x000fe200000e0000 */
[----:B------:R-:W2:Y:S01]  /*69b0*/  I2F.RP R3, UR6 ;  /* 0x0000000600037d06 */ /* 0x000ea20008209400 */
[----:B-1----:R-:W-:Y:S01]  /*69c0*/  UISETP.NE.AND UP4, UPT, UR16, URZ, UPT ;  /* 0x000000ff1000728c */ /* 0x002fe2000bf85270 */
[----:B------:R-:W-:Y:S05]  /*69d0*/  IMAD.U32 R4, RZ, RZ, UR16 ;  /* 0x00000010ff047e24 */ /* 0x000fea000f8e00ff */
[----:B------:R-:W-:Y:S04]  /*69e0*/  IABS R4, R4 ;  /* 0x0000000400047213 */ /* 0x000fe80000000000 */
[----:B------:R-:W1:Y:S10]  /*69f0*/  I2F.RP R6, R4 ;  /* 0x0000000400067306 */ /* 0x000e740000209400 */
[----:B--2---:R-:W2:Y:S10]  /*6a00*/  MUFU.RCP R3, R3 ;  /* 0x0000000300037308 */ /* 0x004eb40000001000 */
[----:B-1----:R-:W1:Y:S01]  /*6a10*/  MUFU.RCP R6, R6 ;  /* 0x0000000600067308 */ /* 0x002e620000001000 */
[----:B--2---:R-:W-:Y:S09]  /*6a20*/  VIADD R3, R3, 0xffffffe ;  /* 0x0ffffffe03037836 */ /* 0x004ff20000000000 */
[----:B------:R-:W2:Y:S01]  /*6a30*/  F2I.FTZ.U32.TRUNC.NTZ R3, R3 ;  /* 0x0000000300037305 */ /* 0x000ea2000021f000 */
[----:B-1----:R-:W-:Y:S09]  /*6a40*/  IADD3 R6, PT, PT, R6, 0xffffffe, RZ ;  /* 0x0ffffffe06067810 */ /* 0x002ff20007ffe0ff */
[----:B------:R1:W3:Y:S01]  /*6a50*/  F2I.FTZ.U32.TRUNC.NTZ R7, R6 ;  /* 0x0000000600077305 */ /* 0x0002e2000021f000 */
[----:B--2---:R-:W-:Y:S01]  /*6a60*/  R2UR UR5, R3 ;  /* 0x00000000030572ca */ /* 0x004fe200000e0000 */
[----:B------:R-:W-:Y:S05]  /*6a70*/  IMAD.U32 R3, RZ, RZ, UR23 ;  /* 0x00000017ff037e24 */ /* 0x000fea000f8e00ff */
[----:B------:R-:W-:Y:S01]  /*6a80*/  IABS R3, R3 ;  /* 0x0000000300037213 */ /* 0x000fe20000000000 */
[----:B-1----:R-:W-:Y:S03]  /*6a90*/  HFMA2 R6, -RZ, RZ, 0, 0 ;  /* 0x00000000ff067431 */ /* 0x002fe600000001ff */
[----:B------:R-:W-:Y:S01]  /*6aa0*/  R2UR UR8, R3 ;  /* 0x00000000030872ca */ /* 0x000fe200000e0000 */
[--C-:B---3--:R-:W-:Y:S02]  /*6ab0*/  IMAD.MOV R3, RZ, RZ, -R7.reuse ;  /* 0x000000ffff037224 */ /* 0x108fe400078e0a07 */
[----:B------:R-:W-:Y:S02]  /*6ac0*/  UIADD3 UR4, UPT, UPT, URZ, -UR5, URZ ;  /* 0x80000005ff047290 */ /* 0x000fe4000fffe0ff */
[----:B------:R-:W-:Y:S02]  /*6ad0*/  IMAD R3, R3, R4, RZ ;  /* 0x0000000403037224 */ /* 0x000fe400078e02ff */
[----:B------:R-:W-:Y:S02]  /*6ae0*/  UIMAD UR7, UR4, UR6, URZ ;  /* 0x00000006040772a4 */ /* 0x000fe4000f8e02ff */
[----:B------:R-:W-:Y:S01]  /*6af0*/  IMAD.HI.U32 R7, R7, R3, R6 ;  /* 0x0000000307077227 */ /* 0x000fe200078e0006 */
[----:B------:R-:W-:Y:S02]  /*6b00*/  UMOV UR4, URZ ;  /* 0x000000ff00047c82 */ /* 0x000fe40008000000 */
[----:B------:R-:W-:Y:S07]  /*6b10*/  UIMAD.WIDE.U32 UR4, UR5, UR7, UR4 ;  /* 0x00000007050472a5 */ /* 0x000fee000f8e0004 */
[----:B------:R-:W-:Y:S02]  /*6b20*/  UMOV UR4, UR5 ;  /* 0x0000000500047c82 */ /* 0x000fe40008000000 */
[----:B------:R-:W-:Y:S07]  /*6b30*/  UIMAD.WIDE.U32 UR4, UR4, UR8, URZ ;  /* 0x00000008040472a5 */ /* 0x000fee000f8e00ff */
[----:B------:R-:W-:Y:S02]  /*6b40*/  UMOV UR43, UR5 ;  /* 0x00000005002b7c82 */ /* 0x000fe40008000000 */
[----:B------:R-:W-:Y:S04]  /*6b50*/  UIMAD UR4, UR43, UR9, UR8 ;  /* 0x000000092b0472a4 */ /* 0x000fe8000f8e0208 */
[----:B------:R-:W-:Y:S11]  /*6b60*/  UISETP.GT.U32.AND UP0, UPT, UR6, UR4, UPT ;  /* 0x000000040600728c */ /* 0x000ff6000bf04070 */
[----:B------:R-:W-:Y:S02]  /*6b70*/  @!UP0 UIADD3 UR4, UPT, UPT, UR4, -UR6, URZ ;  /* 0x8000000604048290 */ /* 0x000fe4000fffe0ff */
[----:B------:R-:W-:Y:S02]  /*6b80*/  @!UP0 UIADD3 UR43, UPT, UPT, UR43, 0x1, URZ ;  /* 0x000000012b2b8890 */ /* 0x000fe4000fffe0ff */
[----:B------:R-:W-:Y:S02]  /*6b90*/  UISETP.GE.U32.AND UP2, UPT, UR4, UR6, UPT ;  /* 0x000000060400728c */ /* 0x000fe4000bf46070 */
[----:B------:R-:W-:Y:S02]  /*6ba0*/  ULOP3.LUT UR4, UR23, UR53, URZ, 0x3c, !UPT ;  /* 0x0000003517047292 */ /* 0x000fe4000f8e3cff */
[----:B------:R-:W-:Y:S02]  /*6bb0*/  UISETP.NE.AND UP0, UPT, UR53, URZ, UPT ;  /* 0x000000ff3500728c */ /* 0x000fe4000bf05270 */
[----:B------:R-:W-:Y:S05]  /*6bc0*/  UISETP.GE.AND UP1, UPT, UR4, URZ, UPT ;  /* 0x000000ff0400728c */ /* 0x000fea000bf26270 */
[----:B------:R-:W-:Y:S06]  /*6bd0*/  @UP2 UIADD3 UR43, UPT, UPT, UR43, 0x1, URZ ;  /* 0x000000012b2b2890 */ /* 0x000fec000fffe0ff */
[----:B------:R-:W-:Y:S02]  /*6be0*/  @!UP1 UIADD3 UR43, UPT, UPT, -UR43, URZ, URZ ;  /* 0x000000ff2b2b9290 */ /* 0x000fe4000fffe1ff */
[----:B------:R-:W-:Y:S02]  /*6bf0*/  @!UP0 ULOP3.LUT UR43, URZ, UR53, URZ, 0x33, !UPT ;  /* 0x00000035ff2b8292 */ /* 0x000fe4000f8e33ff */
[----:B------:R-:W-:Y:S02]  /*6c00*/  UISETP.NE.AND UP0, UPT, UR38, 0x1, UPT ;  /* 0x000000012600788c */ /* 0x000fe4000bf05270 */
[----:B------:R-:W-:Y:S02]  /*6c10*/  ULOP3.LUT UR4, UR43, UR16, URZ, 0x3c, !UPT ;  /* 0x000000102b047292 */ /* 0x000fe4000f8e3cff */
[----:B------:R-:W-:Y:S02]  /*6c20*/  IMAD.U32 R0, RZ, RZ, UR43 ;  /* 0x0000002bff007e24 */ /* 0x000fe4000f8e00ff */
[----:B------:R-:W-:Y:S03]  /*6c30*/  UISETP.GE.AND UP3, UPT, UR4, URZ, UPT ;  /* 0x000000ff0400728c */ /* 0x000fe6000bf66270 */
[----:B------:R-:W-:Y:S02]  /*6c40*/  IABS R0, R0 ;  /* 0x0000000000007213 */ /* 0x000fe40000000000 */
[----:B------:R-:W1:Y:S03]  /*6c50*/  @!UP0 LDCU.128 UR12, c[0x0][0xb10] ;  /* 0x00016200ff0c87ac */ /* 0x000e660008000c00 */
[----:B------:R-:W-:Y:S04]  /*6c60*/  IMAD.HI.U32 R7, R7, R0, RZ ;  /* 0x0000000007077227 */ /* 0x000fe800078e00ff */
[----:B------:R-:W-:Y:S01]  /*6c70*/  IMAD.MOV R3, RZ, RZ, -R7 ;  /* 0x000000ffff037224 */ /* 0x000fe200078e0a07 */
[----:B------:R-:W2:Y:S03]  /*6c80*/  @!UP0 LDCU UR5, c[0x0][0xb0c] ;  /* 0x00016180ff0587ac */ /* 0x000ea60008000800 */
[C---:B------:R-:W-:Y:S01]  /*6c90*/  IMAD R0, R4.reuse, R3, R0 ;  /* 0x0000000304007224 */ /* 0x040fe200078e0200 */
[----:B------:R-:W3:Y:S04]  /*6ca0*/  @!UP0 LDCU UR10, c[0x0][0xb20] ;  /* 0x00016400ff0a87ac */ /* 0x000ee80008000800 */
[----:B------:R-:W-:Y:S01]  /*6cb0*/  ISETP.GT.U32.AND P1, PT, R4, R0, PT ;  /* 0x000000000400720c */ /* 0x000fe20003f24070 */
[----:B-1----:R-:W-:Y:S02]  /*6cc0*/  UIMAD.WIDE.U32 UR6, UR37, UR12, URZ ;  /* 0x0000000c250672a5 */ /* 0x002fe4000f8e00ff */
[----:B------:R-:W-:Y:S02]  /*6cd0*/  UIMAD.WIDE.U32 UR8, UR36, UR15, URZ ;  /* 0x0000000f240872a5 */ /* 0x000fe4000f8e00ff */
[----:B------:R-:W-:Y:S03]  /*6ce0*/  @!UP0 UISETP.NE.AND UP1, UPT, UR14, 0x1, UPT ;  /* 0x000000010e00888c */ /* 0x000fe6000bf25270 */
[----:B------:R-:W-:Y:S01]  /*6cf0*/  @!UP0 UMOV UR6, UR7 ;  /* 0x0000000700068c82 */ /* 0x000fe20008000000 */
[----:B--2---:R-:W-:Y:S02]  /*6d00*/  @!UP0 UISETP.NE.AND UP2, UPT, UR5, 0x1, UPT ;  /* 0x000000010500888c */ /* 0x004fe4000bf45270 */
[----:B------:R-:W-:Y:S02]  /*6d10*/  @!UP0 USHF.R.U32.HI UR6, URZ, UR13, UR6 ;  /* 0x0000000dff068299 */ /* 0x000fe40008011606 */
[----:B------:R-:W-:Y:S01]  /*6d20*/  @!P1 IMAD.IADD R0, R0, 0x1, -R4 ;  /* 0x0000000100009824 */ /* 0x000fe200078e0a04 */
[----:B------:R-:W-:Y:S01]  /*6d30*/  @!P1 IADD3 R7, PT, PT, R7, 0x1, RZ ;  /* 0x0000000107079810 */ /* 0x000fe20007ffe0ff */
[----:B------:R-:W-:Y:S01]  /*6d40*/  @!UP0 UMOV UR4, UR9 ;  /* 0x0000000900048c82 */ /* 0x000fe20008000000 */
[----:B------:R-:W-:Y:S02]  /*6d50*/  @!UP0 USEL UR7, UR37, UR6, !UP2 ;  /* 0x0000000625078287 */ /* 0x000fe4000d000000 */
[----:B---3--:R-:W-:Y:S01]  /*6d60*/  @!UP0 USHF.R.U32.HI UR4, URZ, UR10, UR4 ;  /* 0x0000000aff048299 */ /* 0x008fe20008011604 */
[----:B------:R-:W-:Y:S03]  /*6d70*/  ISETP.GE.U32.AND P2, PT, R0, R4, PT ;  /* 0x000000040000720c */ /* 0x000fe60003f46070 */
[----:B------:R-:W-:Y:S04]  /*6d80*/  @!UP0 USEL UR6, UR36, UR4, !UP1 ;  /* 0x0000000424068287 */ /* 0x000fe8000c800000 */
[----:B------:R-:W-:Y:S02]  /*6d90*/  @!UP0 UIADD3 UR4, UPT, UPT, -UR7, UR6, URZ ;  /* 0x0000000607048290 */ /* 0x000fe4000fffe1ff */
[----:B------:R-:W-:Y:S02]  /*6da0*/  @!UP0 UIADD3 UR6, UPT, UPT, UR7, -UR6, URZ ;  /* 0x8000000607068290 */ /* 0x000fe4000fffe0ff */
[----:B------:R-:W-:Y:S02]  /*6db0*/  @!UP0 UIMAD UR37, UR4, UR5, UR37 ;  /* 0x00000005042582a4 */ /* 0x000fe4000f8e0225 */
[----:B------:R-:W-:Y:S01]  /*6dc0*/  @!UP0 UIMAD UR36, UR6, UR14, UR36 ;  /* 0x0000000e062482a4 */ /* 0x000fe2000f8e0224 */
[----:B------:R-:W-:Y:S01]  /*6dd0*/  @P2 VIADD R7, R7, 0x1 ;  /* 0x0000000107072836 */ /* 0x000fe20000000000 */
[----:B------:R-:W-:Y:S02]  /*6de0*/  ULOP3.LUT UP0, URZ, UR11, 0x1b0, URZ, 0xc0, !UPT ;  /* 0x000001b00bff7892 */ /* 0x000fe4000f80c0ff */
[----:B------:R-:W-:Y:S02]  /*6df0*/  UIADD3 UR4, UPT, UPT, -UR43, URZ, URZ ;  /* 0x000000ff2b047290 */ /* 0x000fe4000fffe1ff */
[----:B------:R-:W-:Y:S02]  /*6e00*/  R2UR UR44, R7 ;  /* 0x00000000072c72ca */ /* 0x000fe400000e0000 */
[----:B------:R-:W-:Y:S04]  /*6e10*/  UIMAD UR5, UR53, UR4, UR23 ;  /* 0x00000004350572a4 */ /* 0x000fe8000f8e0217 */
[----:B------:R-:W-:Y:S07]  /*6e20*/  USHF.L.U32 UR52, UR5, 0x6, URZ ;  /* 0x0000000605347899 */ /* 0x000fee00080006ff */
[----:B------:R-:W-:Y:S02]  /*6e30*/  @!UP3 UIADD3 UR44, UPT, UPT, -UR44, URZ, URZ ;  /* 0x000000ff2c2cb290 */ /* 0x000fe4000fffe1ff */
[----:B------:R-:W-:Y:S04]  /*6e40*/  @!UP4 ULOP3.LUT UR44, URZ, UR16, URZ, 0x33, !UPT ;  /* 0x00000010ff2cc292 */ /* 0x000fe8000f8e33ff */
[----:B------:R-:W-:Y:S04]  /*6e50*/  UIADD3 UR4, UPT, UPT, -UR44, URZ, URZ ;  /* 0x000000ff2c047290 */ /* 0x000fe8000fffe1ff */
[----:B------:R-:W-:Y:S01]  /*6e60*/  UIMAD UR43, UR16, UR4, UR43 ;  /* 0x00000004102b72a4 */ /* 0x000fe2000f8e022b */
[----:B------:R-:W-:Y:S11]  /*6e70*/  BRA.U !UP0, `(.L_x_97) ;  /* 0x00000001087c7547 */ /* 0x000ff6000b800000 */
[----:B------:R-:W1:Y:S01]  /*6e80*/  LDCU.64 UR8, c[0x4][0x80] ;  /* 0x01001000ff0877ac */ /* 0x000e620008000a00 */
[----:B------:R-:W-:Y:S01]  /*6e90*/  MOV R17, 0x0 ;  /* 0x0000000000117802 */ /* 0x000fe20000000f00 */
[----:B------:R-:W-:Y:S01]  /*6ea0*/  IMAD.MOV.U32 R8, RZ, RZ, 0x70 ;  /* 0x00000070ff087424 */ /* 0x000fe200078e00ff */
[----:B------:R-:W-:Y:S01]  /*6eb0*/  MOV R12, 0x1 ;  /* 0x00000001000c7802 */ /* 0x000fe20000000f00 */
[----:B------:R-:W-:Y:S01]  /*6ec0*/  IMAD.MOV.U32 R13, RZ, RZ, RZ ;  /* 0x000000ffff0d7224 */ /* 0x000fe200078e00ff */
[----:B------:R2:W3:Y:S01]  /*6ed0*/  LDC.64 R14, c[0x4][R17] ;  /* 0x01000000110e7b82 */ /* 0x0004e20000000a00 */
[----:B------:R-:W4:Y:S01]  /*6ee0*/  LDCU.64 UR6, c[0x4][0x88] ;  /* 0x01001100ff0677ac */ /* 0x000f220008000a00 */
[----:B------:R-:W4:Y:S01]  /*6ef0*/  LDCU.64 UR4, c[0x4][0x8] ;  /* 0x01000100ff0477ac */ /* 0x000f220008000a00 */
[----:B-1----:R-:W-:Y:S01]  /*6f00*/  MOV R5, UR9 ;  /* 0x0000000900057c02 */ /* 0x002fe20008000f00 */
[----:B------:R-:W-:Y:S01]  /*6f10*/  IMAD.U32 R4, RZ, RZ, UR8 ;  /* 0x00000008ff047e24 */ /* 0x000fe2000f8e00ff */
[----:B----4-:R-:W-:Y:S01]  /*6f20*/  MOV R7, UR7 ;  /* 0x0000000700077c02 */ /* 0x010fe20008000f00 */
[----:B------:R-:W-:Y:S01]  /*6f30*/  IMAD.U32 R6, RZ, RZ, UR6 ;  /* 0x00000006ff067e24 */ /* 0x000fe2000f8e00ff */
[----:B------:R-:W-:Y:S01]  /*6f40*/  MOV R11, UR5 ;  /* 0x00000005000b7c02 */ /* 0x000fe20008000f00 */
[----:B------:R-:W-:Y:S02]  /*6f50*/  IMAD.U32 R10, RZ, RZ, UR4 ;  /* 0x00000004ff0a7e24 */ /* 0x000fe4000f8e00ff */
[----:B------:R-:W-:Y:S07]  /*6f60*/  LEPC R20, `(.L_x_98) ;  /* 0x000000001014794e */ /* 0x000fee0000000000 */
[----:B--23-5:R-:W-:Y:S05]  /*6f70*/  CALL.ABS.NOINC R14 ;  /* 0x000000000e007343 */ /* 0x02cfea0003c00000 */
.L_x_98:
[----:B------:R-:W1:Y:S01]  /*6f80*/  LDCU.64 UR8, c[0x4][0x80] ;  /* 0x01001000ff0877ac */ /* 0x000e620008000a00 */
[----:B------:R2:W3:Y:S01]  /*6f90*/  LDC.64 R14, c[0x4][R17] ;  /* 0x01000000110e7b82 */ /* 0x0004e20000000a00 */
[----:B------:R-:W-:Y:S02]  /*6fa0*/  HFMA2 R12, -RZ, RZ, 0, 5.9604644775390625e-08 ;  /* 0x00000001ff0c7431 */ /* 0x000fe400000001ff */
[----:B------:R-:W-:Y:S02]  /*6fb0*/  IMAD.MOV.U32 R8, RZ, RZ, 0x70 ;  /* 0x00000070ff087424 */ /* 0x000fe400078e00ff */
[----:B------:R-:W-:Y:S01]  /*6fc0*/  IMAD.MOV.U32 R13, RZ, RZ, RZ ;  /* 0x000000ffff0d7224 */ /* 0x000fe200078e00ff */
[----:B------:R-:W4:Y:S01]  /*6fd0*/  LDCU.64 UR6, c[0x4][0x88] ;  /* 0x01001100ff0677ac */ /* 0x000f220008000a00 */
[----:B------:R-:W5:Y:S01]  /*6fe0*/  LDCU.64 UR4, c[0x4][0x8] ;  /* 0x01000100ff0477ac */ /* 0x000f620008000a00 */
[----:B-1----:R-:W-:Y:S02]  /*6ff0*/  MOV R4, UR8 ;  /* 0x0000000800047c02 */ /* 0x002fe40008000f00 */
[----:B------:R-:W-:Y:S02]  /*7000*/  MOV R5, UR9 ;  /* 0x0000000900057c02 */ /* 0x000fe40008000f00 */
[----:B----4-:R-:W-:Y:S01]  /*7010*/  MOV R7, UR7 ;  /* 0x0000000700077c02 */ /* 0x010fe20008000f00 */
[----:B------:R-:W-:Y:S01]  /*7020*/  IMAD.U32 R6, RZ, RZ, UR6 ;  /* 0x00000006ff067e24 */ /* 0x000fe2000f8e00ff */
[----:B-----5:R-:W-:Y:S01]  /*7030*/  MOV R11, UR5 ;  /* 0x00000005000b7c02 */ /* 0x020fe20008000f00 */
[----:B--2---:R-:W-:Y:S02]  /*7040*/  IMAD.U32 R10, RZ, RZ, UR4 ;  /* 0x00000004ff0a7e24 */ /* 0x004fe4000f8e00ff */
[----:B------:R-:W-:Y:S07]  /*7050*/  LEPC R20, `(.L_x_97) ;  /* 0x000000001014794e */ /* 0x000fee0000000000 */
[----:B---3--:R-:W-:Y:S05]  /*7060*/  CALL.ABS.NOINC R14 ;  /* 0x000000000e007343 */ /* 0x008fea0003c00000 */
.L_x_97:
[----:B------:R-:W-:Y:S01]  /*7070*/  R2UR UR5, R58 ;  /* 0x000000003a0572ca */ /* 0x000fe200000e0000 */
[----:B------:R-:W-:Y:S01]  /*7080*/  UISETP.NE.U32.AND UP0, UPT, UR62, URZ, UPT ;  /* 0x000000ff3e00728c */ /* 0x000fe2000bf05070 */
[----:B------:R-:W-:Y:S02]  /*7090*/  ISETP.NE.U32.AND P1, PT, R42, RZ, PT ;  /* 0x000000ff2a00720c */ /* 0x000fe40003f25070 */
[----:B------:R-:W-:Y:S01]  /*70a0*/  R2UR UR4, R57 ;  /* 0x00000000390472ca */ /* 0x000fe200000e0000 */
[----:B------:R-:W-:Y:S01]  /*70b0*/  UISETP.NE.AND.EX UP0, UPT, UR63, URZ, UPT, UP0 ;  /* 0x000000ff3f00728c */ /* 0x000fe2000bf05300 */
[----:B------:R-:W-:Y:S02]  /*70c0*/  ISETP.NE.AND.EX P1, PT, R43, RZ, PT, P1 ;  /* 0x000000ff2b00720c */ /* 0x000fe40003f25310 */
[----:B------:R-:W-:Y:S02]  /*70d0*/  ISETP.NE.AND P6, PT, R61, RZ, PT ;  /* 0x000000ff3d00720c */ /* 0x000fe40003fc5270 */
[----:B------:R-:W-:Y:S03]  /*70e0*/  PLOP3.LUT P2, PT, PT, PT, PT, 0x8, 0x80 ;  /* 0x000000000080781c */ /* 0x000fe60003f4e170 */
[----:B------:R-:W-:Y:S04]  /*70f0*/  ISETP.NE.U32.AND P3, PT, RZ, UR5, PT ;  /* 0x00000005ff007c0c */ /* 0x000fe8000bf65070 */
[----:B------:R-:W-:Y:S04]  /*7100*/  ISETP.NE.AND.EX P3, PT, RZ, UR4, PT, P3 ;  /* 0x00000004ff007c0c */ /* 0x000fe8000bf65330 */
[----:B------:R-:W-:Y:S01]  /*7110*/  @P6 PLOP3.LUT P2, PT, P1, PT, PT, 0x80, 0x8 ;  /* 0x000000000008681c */ /* 0x000fe20000f4f070 */
[----:B------:R-:W-:Y:S01]  /*7120*/  @!UPT UIADD3 URZ, UPT, UPT, URZ, URZ, URZ ;  /* 0x000000fffffff290 */ /* 0x000fe2000fffe0ff */
[----:B------:R-:W-:Y:S11]  /*7130*/  @!P1 BRA `(.L_x_99) ;  /* 0x0000000000309947 */ /* 0x000ff60003800000 */
[----:B------:R-:W-:Y:S01]  /*7140*/  ISETP.NE.U32.AND P0, PT, R40, RZ, PT ;  /* 0x000000ff2800720c */ /* 0x000fe20003f05070 */
[----:B------:R-:W1:Y:S01]  /*7150*/  LDCU.64 UR4, c[0x0][0x358] ;  /* 0x00006b00ff0477ac */ /* 0x000e620008000a00 */
[----:B------:R-:W-:Y:S02]  /*7160*/  IMAD.MOV.U32 R55, RZ, RZ, 0x1 ;  /* 0x00000001ff377424 */ /* 0x000fe400078e00ff */
[----:B------:R-:W-:Y:S11]  /*7170*/  ISETP.NE.AND.EX P0, PT, R41, RZ, PT, P0 ;  /* 0x000000ff2900720c */ /* 0x000ff60003f05300 */
[----:B------:R-:W-:Y:S02]  /*7180*/  @!UPT UIADD3 URZ, UPT, UPT, URZ, URZ, URZ ;  /* 0x000000fffffff290 */ /* 0x000fe4000fffe0ff */
[----:B------:R-:W2:Y:S01]  /*7190*/  @P0 LDC.64 R4, c[0x0][0x888] ;  /* 0x00022200ff040b82 */ /* 0x000ea20000000a00 */
[----:B------:R-:W-:Y:S04]  /*71a0*/  @P0 IMAD R0, R16, R42, RZ ;  /* 0x0000002a10000224 */ /* 0x000fe800078e02ff */
[----:B--2---:R-:W-:Y:S04]  /*71b0*/  @P0 IMAD.WIDE R4, R0, 0x4, R4 ;  /* 0x0000000400040825 */ /* 0x004fe800078e0204 */
[----:B------:R-:W-:Y:S01]  /*71c0*/  HFMA2 R0, -RZ, RZ, 0, 5.9604644775390625e-08 ;  /* 0x00000001ff007431 */ /* 0x000fe200000001ff */
[----:B-1---5:R1:W5:Y:S04]  /*71d0*/  @P0 LDG.E R26, desc[UR4][R4.64] ;  /* 0x00000004041a0981 */ /* 0x022368000c1e1900 */
[----:B------:R-:W-:Y:S01]  /*71e0*/  @!P0 PRMT R55, R0, 0x7610, R55 ;  /* 0x0000761000378816 */ /* 0x000fe20000000037 */
[----:B-1----:R-:W2:Y:S06]  /*71f0*/  @!P0 LDC R26, c[0x0][0x880] ;  /* 0x00022000ff1a8b82 */ /* 0x002eac0000000800 */
.L_x_99:
[----:B------:R-:W-:Y:S05]  /*7200*/  BRA.U !UP0, `(.L_x_100) ;  /* 0x00000001082c7547 */ /* 0x000fea000b800000 */
[----:B------:R-:W-:Y:S02]  /*7210*/  R2UR UR5, R60 ;  /* 0x000000003c0572ca */ /* 0x000fe400000e0000 */
[----:B------:R-:W-:Y:S11]  /*7220*/  R2UR UR4, R59 ;  /* 0x000000003b0472ca */ /* 0x000ff600000e0000 */
[----:B------:R-:W-:Y:S04]  /*7230*/  ISETP.NE.U32.AND P0, PT, RZ, UR5, PT ;  /* 0x00000005ff007c0c */ /* 0x000fe8000bf05070 */
[----:B------:R-:W-:Y:S01]  /*7240*/  ISETP.NE.AND.EX P0, PT, RZ, UR4, PT, P0 ;  /* 0x00000004ff007c0c */ /* 0x000fe2000bf05300 */
[----:B------:R-:W1:Y:S11]  /*7250*/  LDCU.64 UR4, c[0x0][0x358] ;  /* 0x00006b00ff0477ac */ /* 0x000e760008000a00 */
[----:B------:R-:W-:Y:S01]  /*7260*/  @!UPT UIADD3 URZ, UPT, UPT, URZ, URZ, URZ ;  /* 0x000000fffffff290 */ /* 0x000fe2000fffe0ff */
[----:B------:R-:W3:Y:S01]  /*7270*/  @P0 LDC.64 R4, c[0x0][0x8a8] ;  /* 0x00022a00ff040b82 */ /* 0x000ee20000000a00 */
[----:B------:R-:W-:Y:S04]  /*7280*/  @P0 IMAD R0, R16, UR62, RZ ;  /* 0x0000003e10000c24 */ /* 0x000fe8000f8e02ff */
[----:B---3--:R-:W-:Y:S05]  /*7290*/  @P0 IMAD.WIDE R4, R0, 0x4, R4 ;  /* 0x0000000400040825 */ /* 0x008fea00078e0204 */
[----:B-1---5:R1:W5:Y:S02]  /*72a0*/  @P0 LDG.E R24, desc[UR4][R4.64] ;  /* 0x0000000404180981 */ /* 0x022364000c1e1900 */
[----:B-1----:R-:W3:Y:S02]  /*72b0*/  @!P0 LDC R24, c[0x0][0x8a0] ;  /* 0x00022800ff188b82 */ /* 0x002ee40000000800 */
.L_x_100:
[----:B--2--5:R-:W-:Y:S01]  /*72c0*/  FSETP.NEU.AND P0, PT, R26, RZ, PT ;  /* 0x000000ff1a00720b */ /* 0x024fe20003f0d000 */
[----:B------:R-:W-:Y:S01]  /*72d0*/  IMAD.U32 R0, RZ, RZ, UR51 ;  /* 0x00000033ff007e24 */ /* 0x000fe2000f8e00ff */
[----:B------:R-:W-:Y:S01]  /*72e0*/  SEL R4, RZ, 0xffffffff, P3 ;  /* 0xffffffffff047807 */ /* 0x000fe20001800000 */
[----:B------:R-:W-:Y:S01]  /*72f0*/  BSSY B1, `(.L_x_101) ;  /* 0x0000034000017945 */ /* 0x000fe20003800000 */
[----:B------:R-:W-:Y:S01]  /*7300*/  @P6 LOP3.LUT P3, RZ, R55, 0xff, RZ, 0xc0, !PT ;  /* 0x000000ff37ff6812 */ /* 0x000fe2000786c0ff */
[----:B------:R-:W-:Y:S01]  /*7310*/  IMAD.MOV.U32 R69, RZ, RZ, 0x1 ;  /* 0x00000001ff457424 */ /* 0x000fe200078e00ff */
[----:B------:R-:W-:Y:S01]  /*7320*/  @P6 SEL R65, RZ, 0xffffffff, P0 ;  /* 0xffffffffff416807 */ /* 0x000fe20000000000 */
[----:B------:R-:W-:Y:S01]  /*7330*/  IMAD.IADD R25, R23, 0x1, R2 ;  /* 0x0000000117197824 */ /* 0x000fe200078e0202 */
[----:B------:R-:W-:Y:S01]  /*7340*/  LOP3.LUT R67, R52, 0x1, RZ, 0x3c, !PT ;  /* 0x0000000134437812 */ /* 0x000fe200078e3cff */
[----:B------:R-:W-:Y:S01]  /*7350*/  IMAD.U32 R68, RZ, RZ, UR51 ;  /* 0x00000033ff447e24 */ /* 0x000fe2000f8e00ff */
[----:B------:R-:W-:Y:S02]  /*7360*/  @P2 SEL R65, R4, R65, !P3 ;  /* 0x0000004104412207 */ /* 0x000fe40005800000 */
[----:B------:R-:W-:Y:S02]  /*7370*/  CS2R R38, SRZ ;  /* 0x0000000000267805 */ /* 0x000fe4000001ff00 */
[----:B------:R-:W-:Y:S02]  /*7380*/  LEA R0, R0, UR48, 0x3 ;  /* 0x0000003000007c11 */ /* 0x000fe4000f8e18ff */
[----:B------:R-:W-:Y:S02]  /*7390*/  CS2R R36, SRZ ;  /* 0x0000000000247805 */ /* 0x000fe4000001ff00 */
[----:B------:R-:W-:Y:S02]  /*73a0*/  @P6 LOP3.LUT R65, R65, 0x1, RZ, 0xc0, !PT ;  /* 0x0000000141416812 */ /* 0x000fe400078ec0ff */
[----:B------:R-:W-:Y:S02]  /*73b0*/  CS2R R30, SRZ ;  /* 0x00000000001e7805 */ /* 0x000fe4000001ff00 */
[----:B------:R-:W-:Y:S02]  /*73c0*/  LEA R27, R22, UR48, 0x3 ;  /* 0x00000030161b7c11 */ /* 0x000fe4000f8e18ff */
[----:B------:R-:W-:Y:S02]  /*73d0*/  CS2R R28, SRZ ;  /* 0x00000000001c7805 */ /* 0x000fe4000001ff00 */
[----:B------:R-:W-:Y:S02]  /*73e0*/  ISETP.NE.U32.OR P5, PT, R65, 0x1, !P6 ;  /* 0x000000014100780c */ /* 0x000fe400077a5470 */
[----:B------:R-:W-:Y:S02]  /*73f0*/  LOP3.LUT P2, R64, R55, 0xff, RZ, 0xc0, !PT ;  /* 0x000000ff37407812 */ /* 0x000fe4000784c0ff */
[----:B------:R-:W-:Y:S04]  /*7400*/  SEL R70, RZ, 0xffffffff, P0 ;  /* 0xffffffffff467807 */ /* 0x000fe80000000000 */
[----:B------:R-:W-:Y:S04]  /*7410*/  @P1 SEL R70, R4, R70, !P2 ;  /* 0x0000004604461207 */ /* 0x000fe80005000000 */
[----:B------:R-:W-:Y:S02]  /*7420*/  LOP3.LUT R70, R70, 0x1, RZ, 0xc0, !PT ;  /* 0x0000000146467812 */ /* 0x000fe400078ec0ff */
[----:B------:R-:W-:Y:S04]  /*7430*/  @P5 SHF.L.U32 R3, R67, 0x1f, RZ ;  /* 0x0000001f43035819 */ /* 0x000fe800000006ff */
[----:B------:R1:W2:Y:S02]  /*7440*/  @P5 SYNCS.PHASECHK.TRANS64.TRYWAIT P4, [R0+URZ+0x1a0], R3 ;  /* 0x0001a003000055a7 */ /* 0x0002a400080811ff */
[----:B-1----:R-:W-:Y:S04]  /*7450*/  SHF.L.U32 R3, R51, 0x1f, RZ ;  /* 0x0000001f33037819 */ /* 0x002fe800000006ff */
[----:B------:R1:W4:Y:S01]  /*7460*/  SYNCS.PHASECHK.TRANS64.TRYWAIT P3, [R27+URZ+0x1f0], R3 ;  /* 0x0001f0031b0075a7 */ /* 0x00032200080611ff */
[----:B--2---:R-:W-:Y:S01]  /*7470*/  @P5 SEL R69, RZ, 0x1, !P4 ;  /* 0x00000001ff455807 */ /* 0x004fe20006000000 */
[----:B-1----:R-:W-:Y:S06]  /*7480*/  @!P5 BRA `(.L_x_102) ;  /* 0x000000000068d947 */ /* 0x002fec0003800000 */
[----:B------:R-:W-:Y:S01]  /*7490*/  ISETP.NE.AND P1, PT, R69, RZ, PT ;  /* 0x000000ff4500720c */ /* 0x000fe20003f25270 */
[----:B------:R-:W-:Y:S01]  /*74a0*/  BSSY B0, `(.L_x_103) ;  /* 0x0000007000007945 */ /* 0x000fe20003800000 */
[----:B------:R-:W-:Y:S01]  /*74b0*/  ISETP.NE.U32.AND P0, PT, R70, 0x1, PT ;  /* 0x000000014600780c */ /* 0x000fe20003f05070 */
[----:B------:R-:W-:Y:S10]  /*74c0*/  IMAD.U32 R2, RZ, RZ, UR51 ;  /* 0x00000033ff027e24 */ /* 0x000ff4000f8e00ff */
[----:B------:R-:W-:Y:S05]  /*74d0*/  @P1 BRA `(.L_x_104) ;  /* 0x00000000000c1947 */ /* 0x000fea0003800000 */
[----:B------:R-:W-:Y:S04]  /*74e0*/  SHF.L.U32 R4, R67, 0x1f, RZ ;  /* 0x0000001f43047819 */ /* 0x000fe800000006ff */
[----:B------:R-:W1:Y:S02]  /*74f0*/  SYNCS.PHASECHK.TRANS64.TRYWAIT P1, [R0+URZ+0x1a0], R4 ;  /* 0x0001a004000075a7 */ /* 0x000e6400080211ff */
[----:B-1----:R-:W-:Y:S05]  /*7500*/  @!P1 BRA `(.L_x_105) ;  /* 0x0000002400689947 */ /* 0x002fea0003800000 */
.L_x_104:
[----:B------:R-:W-:Y:S05]  /*7510*/  BSYNC B0 ;  /* 0x0000000000007941 */ /* 0x000fea0003800000 */
.L_x_103:
[----:B------:R-:W-:Y:S01]  /*7520*/  @P0 IMAD R2, R2, 0x800, R53 ;  /* 0x0000080002020824 */ /* 0x000fe200078e0235 */
[----:B------:R-:W-:Y:S02]  /*7530*/  CS2R R30, SRZ ;  /* 0x00000000001e7805 */ /* 0x000fe4000001ff00 */
[----:B------:R-:W-:Y:S02]  /*7540*/  CS2R R28, SRZ ;  /* 0x00000000001c7805 */ /* 0x000fe4000001ff00 */
[----:B------:R-:W-:Y:S02]  /*7550*/  CS2R R38, SRZ ;  /* 0x0000000000267805 */ /* 0x000fe4000001ff00 */
[----:B------:R-:W-:Y:S02]  /*7560*/  CS2R R36, SRZ ;  /* 0x0000000000247805 */ /* 0x000fe4000001ff00 */
[----:B------:R-:W-:Y:S01]  /*7570*/  @P0 LEA R2, R2, UR48, 0x1 ;  /* 0x0000003002020c11 */ /* 0x000fe2000f8e08ff */
[----:B------:R-:W-:Y:S05]  /*7580*/  @P0 WARPSYNC.ALL ;  /* 0x0000000000000948 */ /* 0x000fea0003800000 */
[----:B------:R-:W2:Y:S01]  /*7590*/  @P0 LDSM.16.M88.4 R28, [R2+0x400] ;  /* 0x00040000021c083b */ /* 0x000ea20000000200 */
[----:B------:R-:W-:Y:S01]  /*75a0*/  UIADD3 UR4, UPT, UPT, UR51, 0x1, URZ ;  /* 0x0000000133047890 */ /* 0x000fe2000fffe0ff */
[----:B-1----:R-:W-:Y:S03]  /*75b0*/  @P0 IMAD R0, R63, 0x2, R2 ;  /* 0x000000023f000824 */ /* 0x002fe600078e0202 */
[----:B------:R-:W-:Y:S02]  /*75c0*/  UISETP.NE.AND UP0, UPT, UR4, 0x3, UPT ;  /* 0x000000030400788c */ /* 0x000fe4000bf05270 */
[----:B------:R1:W2:Y:S02]  /*75d0*/  @P0 LDSM.16.M88.4 R36, [R0+0x400] ;  /* 0x000400000024083b */ /* 0x0002a40000000200 */
[----:B------:R-:W-:Y:S02]  /*75e0*/  USEL UR4, UR4, URZ, UP0 ;  /* 0x000000ff04047287 */ /* 0x000fe40008000000 */
[----:B------:R-:W-:Y:S04]  /*75f0*/  PLOP3.LUT P0, PT, PT, PT, UP0, 0x80, 0x8 ;  /* 0x000000000008781c */ /* 0x000fe80003f0f008 */
[----:B------:R-:W-:Y:S01]  /*7600*/  IMAD.U32 R68, RZ, RZ, UR4 ;  /* 0x00000004ff447e24 */ /* 0x000fe2000f8e00ff */
[----:B-1----:R-:W-:Y:S04]  /*7610*/  SEL R0, RZ, 0x1, P0 ;  /* 0x00000001ff007807 */ /* 0x002fe80000000000 */
[----:B------:R-:W-:Y:S02]  /*7620*/  LOP3.LUT R67, R67, R0, RZ, 0x3c, !PT ;  /* 0x0000000043437212 */ /* 0x000fe400078e3cff */
.L_x_102:
[----:B------:R-:W-:Y:S05]  /*7630*/  BSYNC B1 ;  /* 0x0000000000017941 */ /* 0x000fea0003800000 */
.L_x_101:
[----:B------:R-:W-:Y:S04]  /*7640*/  SHF.R.U32.HI R0, RZ, 0x15, R25 ;  /* 0x00000015ff007819 */ /* 0x000fe80000011619 */
[----:B------:R-:W-:Y:S01]  /*7650*/  LOP3.LUT P0, RZ, R0, 0x3, R56, 0x48, !PT ;  /* 0x0000000300ff7812 */ /* 0x000fe20007804838 */
[----:B------:R-:W-:Y:S01]  /*7660*/  @!UPT UIADD3 URZ, UPT, UPT, URZ, URZ, URZ ;  /* 0x000000fffffff290 */ /* 0x000fe2000fffe0ff */
[----:B----4-:R-:W-:Y:S11]  /*7670*/  @P3 BRA `(.L_x_106) ;  /* 0x0000000000083947 */ /* 0x010ff60003800000 */
[----:B------:R-:W1:Y:S02]  /*7680*/  SYNCS.PHASECHK.TRANS64.TRYWAIT P1, [R27+URZ+0x1f0], R3 ;  /* 0x0001f0031b0075a7 */ /* 0x000e6400080211ff */
[----:B-1----:R-:W-:Y:S05]  /*7690*/  @!P1 BRA `(.L_x_107) ;  /* 0x0000002400189947 */ /* 0x002fea0003800000 */
.L_x_106:
[----:B------:R-:W-:Y:S05]  /*76a0*/  @!P0 BRA `(.L_x_108) ;  /* 0x0000000000408947 */ /* 0x000fea0003800000 */
[----:B------:R-:W4:Y:S01]  /*76b0*/  LDCU.64 UR8, c[0x4][0x70] ;  /* 0x01000e00ff0877ac */ /* 0x000f220008000a00 */
[----:B-1----:R-:W-:Y:S01]  /*76c0*/  MOV R3, 0x0 ;  /* 0x0000000000037802 */ /* 0x002fe20000000f00 */
[----:B------:R-:W-:Y:S02]  /*76d0*/  HFMA2 R12, -RZ, RZ, 0, 5.9604644775390625e-08 ;  /* 0x00000001ff0c7431 */ /* 0x000fe400000001ff */
[----:B------:R-:W-:Y:S02]  /*76e0*/  IMAD.MOV.U32 R8, RZ, RZ, 0x192 ;  /* 0x00000192ff087424 */ /* 0x000fe400078e00ff */
[----:B------:R-:W-:Y:S01]  /*76f0*/  IMAD.MOV.U32 R13, RZ, RZ, RZ ;  /* 0x000000ffff0d7224 */ /* 0x000fe200078e00ff */
[----:B------:R-:W1:Y:S01]  /*7700*/  LDCU.64 UR6, c[0x4][0x78] ;  /* 0x01000f00ff0677ac */ /* 0x000e620008000a00 */
[----:B------:R-:W2:Y:S01]  /*7710*/  LDC.64 R2, c[0x4][R3] ;  /* 0x0100000003027b82 */ /* 0x000ea20000000a00 */
[----:B------:R-:W5:Y:S01]  /*7720*/  LDCU.64 UR4, c[0x4][0x10] ;  /* 0x01000200ff0477ac */ /* 0x000f620008000a00 */
[----:B----4-:R-:W-:Y:S01]  /*7730*/  MOV R5, UR9 ;  /* 0x0000000900057c02 */ /* 0x010fe20008000f00 */
[----:B------:R-:W-:Y:S01]  /*7740*/  IMAD.U32 R4, RZ, RZ, UR8 ;  /* 0x00000008ff047e24 */ /* 0x000fe2000f8e00ff */
[----:B-1----:R-:W-:Y:S01]  /*7750*/  MOV R7, UR7 ;  /* 0x0000000700077c02 */ /* 0x002fe20008000f00 */
[----:B------:R-:W-:Y:S01]  /*7760*/  IMAD.U32 R6, RZ, RZ, UR6 ;  /* 0x00000006ff067e24 */ /* 0x000fe2000f8e00ff */
[----:B-----5:R-:W-:Y:S01]  /*7770*/  MOV R11, UR5 ;  /* 0x00000005000b7c02 */ /* 0x020fe20008000f00 */
[----:B------:R-:W-:Y:S02]  /*7780*/  IMAD.U32 R10, RZ, RZ, UR4 ;  /* 0x00000004ff0a7e24 */ /* 0x000fe4000f8e00ff */
[----:B------:R-:W-:Y:S07]  /*7790*/  LEPC R20, `(.L_x_108) ;  /* 0x000000001014794e */ /* 0x000fee0000000000 */
[----:B--23--:R-:W-:Y:S05]  /*77a0*/  CALL.ABS.NOINC R2 ;  /* 0x0000000002007343 */ /* 0x00cfea0003c00000 */
.L_x_108:
[----:B-12---:R-:W-:Y:S01]  /*77b0*/  SHF.L.U32 R3, R28, 0x10, RZ ;  /* 0x000000101c037819 */ /* 0x006fe200000006ff */
[----:B------:R-:W-:Y:S05]  /*77c0*/  WARPSYNC.ALL ;  /* 0x0000000000007948 */ /* 0x000fea0003800000 */
[----:B------:R-:W-:Y:S01]  /*77d0*/  R2UR UR4, R25 ;  /* 0x00000000190472ca */ /* 0x000fe200000e0000 */
[----:B------:R-:W-:Y:S01]  /*77e0*/  BSSY.RECONVERGENT B0, `(.L_x_109) ;  /* 0x0000051000007945 */ /* 0x000fe20003800200 */
[----:B------:R-:W-:Y:S02]  /*77f0*/  SHF.L.U32 R20, R30, 0x10, RZ ;  /* 0x000000101e147819 */ /* 0x000fe400000006ff */
[----:B------:R-:W-:Y:S02]  /*7800*/  SHF.L.U32 R66, R63, 0x1, RZ ;  /* 0x000000013f427819 */ /* 0x000fe400000006ff */
[----:B------:R-:W-:Y:S07]  /*7810*/  ISETP.NE.AND P1, PT, R54, RZ, PT ;  /* 0x000000ff3600720c */ /* 0x000fee0003f25270 */
[----:B------:R-:W3:Y:S02]  /*7820*/  LDTM.16dp256bit.x4 R4, tmem[UR4] ;  /* 0x00000004000479ee */ /* 0x000ee40008120000 */
[----:B---3--:R-:W-:Y:S01]  /*7830*/  FMUL R0, R24, R4 ;  /* 0x0000000418007220 */ /* 0x008fe20000400000 */
[----:B------:R-:W-:Y:S01]  /*7840*/  LOP3.LUT R4, R28, 0xffff0000, RZ, 0xc0, !PT ;  /* 0xffff00001c047812 */ /* 0x000fe200078ec0ff */
[----:B------:R-:W-:Y:S01]  /*7850*/  FMUL R2, R24, R5 ;  /* 0x0000000518027220 */ /* 0x000fe20000400000 */
[C---:B------:R-:W-:Y:S01]  /*7860*/  SHF.L.U32 R5, R29.reuse, 0x10, RZ ;  /* 0x000000101d057819 */ /* 0x040fe200000006ff */
[----:B------:R-:W-:Y:S01]  /*7870*/  FFMA R0, R26, R3, R0 ;  /* 0x000000031a007223 */ /* 0x000fe20000000000 */
[----:B------:R-:W-:Y:S01]  /*7880*/  FMUL R3, R24, R6 ;  /* 0x0000000618037220 */ /* 0x000fe20000400000 */
[----:B------:R-:W-:Y:S01]  /*7890*/  LOP3.LUT R6, R29, 0xffff0000, RZ, 0xc0, !PT ;  /* 0xffff00001d067812 */ /* 0x000fe200078ec0ff */
[----:B------:R-:W-:Y:S01]  /*78a0*/  FFMA R2, R26, R4, R2 ;  /* 0x000000041a027223 */ /* 0x000fe20000000002 */
[----:B------:R-:W-:Y:S01]  /*78b0*/  FMUL R7, R24, R7 ;  /* 0x0000000718077220 */ /* 0x000fe20000400000 */
[----:B------:R-:W-:Y:S01]  /*78c0*/  FFMA R3, R26, R5, R3 ;  /* 0x000000051a037223 */ /* 0x000fe20000000003 */
[C---:B------:R-:W-:Y:S01]  /*78d0*/  FMUL R4, R24.reuse, R8 ;  /* 0x0000000818047220 */ /* 0x040fe20000400000 */
[----:B------:R-:W-:Y:S01]  /*78e0*/  FMUL R5, R24, R9 ;  /* 0x0000000918057220 */ /* 0x000fe20000400000 */
[----:B------:R-:W-:Y:S01]  /*78f0*/  F2FP.BF16.F32.PACK_AB R32, R2, R0 ;  /* 0x000000000220723e */ /* 0x000fe200000010ff */
[----:B------:R-:W-:Y:S01]  /*7900*/  FFMA R7, R26, R6, R7 ;  /* 0x000000061a077223 */ /* 0x000fe20000000007 */
[----:B------:R-:W-:Y:S01]  /*7910*/  LOP3.LUT R0, R30, 0xffff0000, RZ, 0xc0, !PT ;  /* 0xffff00001e007812 */ /* 0x000fe200078ec0ff */
[----:B------:R-:W-:Y:S01]  /*7920*/  FFMA R4, R26, R20, R4 ;  /* 0x000000141a047223 */ /* 0x000fe20000000004 */
[----:B------:R-:W-:Y:S01]  /*7930*/  SHF.L.U32 R2, R31, 0x10, RZ ;  /* 0x000000101f027819 */ /* 0x000fe200000006ff */
[----:B------:R-:W-:Y:S01]  /*7940*/  FMUL R6, R24, R10 ;  /* 0x0000000a18067220 */ /* 0x000fe20000400000 */
[----:B------:R-:W-:Y:S01]  /*7950*/  F2FP.BF16.F32.PACK_AB R33, R7, R3 ;  /* 0x000000030721723e */ /* 0x000fe200000010ff */
[C---:B------:R-:W-:Y:S01]  /*7960*/  FFMA R5, R26.reuse, R0, R5 ;  /* 0x000000001a057223 */ /* 0x040fe20000000005 */
[----:B------:R-:W-:Y:S01]  /*7970*/  LOP3.LUT R3, R31, 0xffff0000, RZ, 0xc0, !PT ;  /* 0xffff00001f037812 */ /* 0x000fe200078ec0ff */
[----:B------:R-:W-:Y:S01]  /*7980*/  FFMA R6, R26, R2, R6 ;  /* 0x000000021a067223 */ /* 0x000fe20000000006 */
[----:B------:R-:W-:Y:S01]  /*7990*/  SHF.L.U32 R7, R36, 0x10, RZ ;  /* 0x0000001024077819 */ /* 0x000fe200000006ff */
[----:B------:R-:W-:Y:S01]  /*79a0*/  FMUL R11, R24, R11 ;  /* 0x0000000b180b7220 */ /* 0x000fe20000400000 */
[----:B------:R-:W-:Y:S01]  /*79b0*/  LOP3.LUT R0, R36, 0xffff0000, RZ, 0xc0, !PT ;  /* 0xffff000024007812 */ /* 0x000fe200078ec0ff */
[C---:B------:R-:W-:Y:S01]  /*79c0*/  FMUL R8, R24.reuse, R12 ;  /* 0x0000000c18087220 */ /* 0x040fe20000400000 */
[----:B------:R-:W-:Y:S01]  /*79d0*/  SHF.L.U32 R2, R37, 0x10, RZ ;  /* 0x0000001025027819 */ /* 0x000fe200000006ff */
[----:B------:R-:W-:Y:S01]  /*79e0*/  FMUL R9, R24, R13 ;  /* 0x0000000d18097220 */ /* 0x000fe20000400000 */
[----:B------:R-:W-:Y:S01]  /*79f0*/  F2FP.BF16.F32.PACK_AB R34, R5, R4 ;  /* 0x000000040522723e */ /* 0x000fe200000010ff */
[C---:B------:R-:W-:Y:S01]  /*7a00*/  FFMA R11, R26.reuse, R3, R11 ;  /* 0x000000031a0b7223 */ /* 0x040fe2000000000b */
[----:B------:R-:W-:Y:S01]  /*7a10*/  MOV R5, UR51 ;  /* 0x0000003300057c02 */ /* 0x000fe20008000f00 */
[C---:B------:R-:W-:Y:S01]  /*7a20*/  FFMA R8, R26.reuse, R7, R8 ;  /* 0x000000071a087223 */ /* 0x040fe20000000008 */
[----:B------:R-:W-:Y:S01]  /*7a30*/  SHF.L.U32 R3, R39, 0x10, RZ ;  /* 0x0000001027037819 */ /* 0x000fe200000006ff */
[----:B------:R-:W-:Y:S01]  /*7a40*/  FFMA R9, R26, R0, R9 ;  /* 0x000000001a097223 */ /* 0x000fe20000000009 */
[----:B------:R-:W-:Y:S01]  /*7a50*/  LOP3.LUT R0, R37, 0xffff0000, RZ, 0xc0, !PT ;  /* 0xffff000025007812 */ /* 0x000fe200078ec0ff */
[C---:B------:R-:W-:Y:S01]  /*7a60*/  FMUL R10, R24.reuse, R14 ;  /* 0x0000000e180a7220 */ /* 0x040fe20000400000 */
[----:B------:R-:W-:Y:S01]  /*7a70*/  LOP3.LUT R4, R39, 0xffff0000, RZ, 0xc0, !PT ;  /* 0xffff000027047812 */ /* 0x000fe200078ec0ff */
[C---:B------:R-:W-:Y:S01]  /*7a80*/  FMUL R15, R24.reuse, R15 ;  /* 0x0000000f180f7220 */ /* 0x040fe20000400000 */
[----:B------:R-:W-:Y:S01]  /*7a90*/  FMUL R12, R24, R16 ;  /* 0x00000010180c7220 */ /* 0x000fe20000400000 */
[----:B------:R-:W-:Y:S01]  /*7aa0*/  FFMA R10, R26, R2, R10 ;  /* 0x000000021a0a7223 */ /* 0x000fe2000000000a */
[----:B------:R-:W-:Y:S01]  /*7ab0*/  LOP3.LUT R2, R38, 0xffff0000, RZ, 0xc0, !PT ;  /* 0xffff000026027812 */ /* 0x000fe200078ec0ff */
[----:B------:R-:W-:Y:S01]  /*7ac0*/  FFMA R15, R26, R0, R15 ;  /* 0x000000001a0f7223 */ /* 0x000fe2000000000f */
[----:B------:R-:W-:Y:S01]  /*7ad0*/  SHF.L.U32 R0, R38, 0x10, RZ ;  /* 0x0000001026007819 */ /* 0x000fe200000006ff */
[C---:B------:R-:W-:Y:S01]  /*7ae0*/  FMUL R13, R24.reuse, R17 ;  /* 0x00000011180d7220 */ /* 0x040fe20000400000 */
[C---:B------:R-:W-:Y:S01]  /*7af0*/  FMUL R14, R24.reuse, R18 ;  /* 0x00000012180e7220 */ /* 0x040fe20000400000 */
[----:B------:R-:W-:Y:S01]  /*7b00*/  FMUL R19, R24, R19 ;  /* 0x0000001318137220 */ /* 0x000fe20000400000 */
[----:B------:R-:W-:Y:S01]  /*7b10*/  LEA R5, R5, R53, 0xb ;  /* 0x0000003505057211 */ /* 0x000fe200078e58ff */
[C---:B------:R-:W-:Y:S01]  /*7b20*/  FFMA R12, R26.reuse, R0, R12 ;  /* 0x000000001a0c7223 */ /* 0x040fe2000000000c */
[C---:B------:R-:W-:Y:S01]  /*7b30*/  FFMA R13, R26.reuse, R2, R13 ;  /* 0x000000021a0d7223 */ /* 0x040fe2000000000d */
[C---:B------:R-:W-:Y:S01]  /*7b40*/  FFMA R14, R26.reuse, R3, R14 ;  /* 0x000000031a0e7223 */ /* 0x040fe2000000000e */
[----:B------:R-:W-:Y:S01]  /*7b50*/  FFMA R19, R26, R4, R19 ;  /* 0x000000041a137223 */ /* 0x000fe20000000013 */
[----:B------:R-:W-:Y:S02]  /*7b60*/  F2FP.BF16.F32.PACK_AB R35, R11, R6 ;  /* 0x000000060b23723e */ /* 0x000fe400000010ff */
[----:B------:R-:W-:Y:S02]  /*7b70*/  LEA R5, R5, UR48, 0x1 ;  /* 0x0000003005057c11 */ /* 0x000fe4000f8e08ff */
[----:B------:R-:W-:Y:S02]  /*7b80*/  F2FP.BF16.F32.PACK_AB R8, R9, R8 ;  /* 0x000000080908723e */ /* 0x000fe400000010ff */
[----:B------:R-:W-:Y:S01]  /*7b90*/  F2FP.BF16.F32.PACK_AB R9, R15, R10 ;  /* 0x0000000a0f09723e */ /* 0x000fe200000010ff */
[----:B------:R1:W-:Y:S01]  /*7ba0*/  STSM.16.M88.4 [R5+0x400], R32 ;  /* 0x0004002005007844 */ /* 0x0003e20000000200 */
[----:B------:R-:W-:Y:S02]  /*7bb0*/  F2FP.BF16.F32.PACK_AB R10, R13, R12 ;  /* 0x0000000c0d0a723e */ /* 0x000fe400000010ff */
[----:B------:R-:W-:Y:S02]  /*7bc0*/  F2FP.BF16.F32.PACK_AB R11, R19, R14 ;  /* 0x0000000e130b723e */ /* 0x000fe400000010ff */
[----:B------:R-:W-:Y:S05]  /*7bd0*/  IADD3 R0, PT, PT, R66, 0x400, R5 ;  /* 0x0000040042007810 */ /* 0x000fea0007ffe005 */
[----:B------:R1:W-:Y:S01]  /*7be0*/  STSM.16.M88.4 [R0], R8 ;  /* 0x0000000800007844 */ /* 0x0003e20000000200 */
[----:B------:R-:W-:Y:S01]  /*7bf0*/  @!PT LDS RZ, [RZ] ;  /* 0x00000000fffff984 */ /* 0x000fe20000000800 */
[----:B------:R-:W-:Y:S01]  /*7c00*/  @!PT LDS RZ, [RZ] ;  /* 0x00000000fffff984 */ /* 0x000fe20000000800 */
[----:B------:R-:W-:Y:S01]  /*7c10*/  @!PT LDS RZ, [RZ] ;  /* 0x00000000fffff984 */ /* 0x000fe20000000800 */
[----:B------:R-:W-:Y:S01]  /*7c20*/  @!PT LDS RZ, [RZ] ;  /* 0x00000000fffff984 */ /* 0x000fe20000000800 */
[----:B------:R2:W-:Y:S07]  /*7c30*/  MEMBAR.ALL.CTA ;  /* 0x0000000000007992 */ /* 0x0005ee0000008000 */
[----:B--2---:R-:W2:Y:S02]  /*7c40*/  FENCE.VIEW.ASYNC.S ;  /* 0x00000000000073c6 */ /* 0x004ea40000000000 */
[----:B--2---:R-:W-:Y:S06]  /*7c50*/  BAR.SYNC.DEFER_BLOCKING 0x1, 0x80 ;  /* 0x0042000000007b1d */ /* 0x004fec0000010000 */
[----:B------:R-:W-:Y:S05]  /*7c60*/  @P1 BRA `(.L_x_110) ;  /* 0x0000000000201947 */ /* 0x000fea0003800000 */
[----:B------:R-:W2:Y:S01]  /*7c70*/  LDCU.64 UR6, c[0x0][0x348] ;  /* 0x00006900ff0677ac */ /* 0x000ea20008000a00 */
[----:B------:R-:W-:Y:S01]  /*7c80*/  ULEA UR5, UR51, UR48, 0xc ;  /* 0x0000003033057291 */ /* 0x000fe2000f8e60ff */
[----:B------:R-:W-:Y:S03]  /*7c90*/  UMOV UR41, UR52 ;  /* 0x0000003400297c82 */ /* 0x000fe60008000000 */
[----:B------:R-:W-:Y:S02]  /*7ca0*/  UIADD3 UR40, UPT, UPT, UR5, 0x400, URZ ;  /* 0x0000040005287890 */ /* 0x000fe4000fffe0ff */
[----:B--2---:R-:W-:Y:S04]  /*7cb0*/  UIADD3 UR4, UP0, UPT, UR6, 0x680, URZ ;  /* 0x0000068006047890 */ /* 0x004fe8000ff1e0ff */
[----:B------:R-:W-:Y:S09]  /*7cc0*/  UIADD3.X UR5, UPT, UPT, URZ, UR7, URZ, UP0, !UPT ;  /* 0x00000007ff057290 */ /* 0x000ff200087fe4ff */
[----:B------:R2:W-:Y:S02]  /*7cd0*/  UTMASTG.4D [UR40], [UR4] ;  /* 0x00000028040073b5 */ /* 0x0005e40008018000 */
[----:B--2---:R0:W-:Y:S02]  /*7ce0*/  UTMACMDFLUSH ;  /* 0x00000000000079b7 */ /* 0x0041e40000000000 */
.L_x_110:
[----:B------:R-:W-:Y:S05]  /*7cf0*/  BSYNC.RECONVERGENT B0 ;  /* 0x0000000000007941 */ /* 0x000fea0003800200 */
.L_x_109:
[----:B------:R-:W-:Y:S01]  /*7d00*/  UIADD3 UR50, UPT, UPT, UR51, 0x1, URZ ;  /* 0x0000000133327890 */ /* 0x000fe2000fffe0ff */
[----:B------:R-:W-:Y:S01]  /*7d10*/  ISETP.NE.AND P2, PT, R61, RZ, PT ;  /* 0x000000ff3d00720c */ /* 0x000fe20003f45270 */
[----:B------:R-:W-:Y:S02]  /*7d20*/  BSSY.RECONVERGENT B0, `(.L_x_111) ;  /* 0x0000006000007945 */ /* 0x000fe40003800200 */
[----:B------:R-:W-:Y:S01]  /*7d30*/  UISETP.NE.AND UP0, UPT, UR50, 0x3, UPT ;  /* 0x000000033200788c */ /* 0x000fe2000bf05270 */
[----:B------:R-:W-:Y:S03]  /*7d40*/  ISETP.NE.U32.OR P0, PT, R65, 0x1, !P2 ;  /* 0x000000014100780c */ /* 0x000fe60005705470 */
[----:B------:R-:W-:Y:S01]  /*7d50*/  USEL UR49, UR50, URZ, UP0 ;  /* 0x000000ff32317287 */ /* 0x000fe20008000000 */
[----:B------:R-:W-:Y:S11]  /*7d60*/  @P1 BRA `(.L_x_112) ;  /* 0x0000000000041947 */ /* 0x000ff60003800000 */
[----:B------:R-:W-:Y:S04]  /*7d70*/  DEPBAR.LE SB0, 0x1 ;  /* 0x000080400000791a */ /* 0x000fe80000000000 */
.L_x_112:
[----:B------:R-:W-:Y:S05]  /*7d80*/  BSYNC.RECONVERGENT B0 ;  /* 0x0000000000007941 */ /* 0x000fea0003800200 */
.L_x_111:
[----:B------:R-:W-:Y:S01]  /*7d90*/  BAR.SYNC.DEFER_BLOCKING 0x1, 0x80 ;  /* 0x0042000000007b1d */ /* 0x000fe20000010000 */
[----:B------:R-:W-:Y:S01]  /*7da0*/  LEA R3, R68, UR48, 0x3 ;  /* 0x0000003044037c11 */ /* 0x000fe2000f8e18ff */
[----:B------:R-:W-:Y:S01]  /*7db0*/  UISETP.NE.AND UP0, UPT, UR54, URZ, UPT ;  /* 0x000000ff3600728c */ /* 0x000fe2000bf05270 */
[----:B------:R-:W-:Y:S08]  /*7dc0*/  @P0 SHF.L.U32 R4, R67, 0x1f, RZ ;  /* 0x0000001f43040819 */ /* 0x000ff000000006ff */
[----:B------:R-:W-:Y:S05]  /*7dd0*/  BRA.U !UP0, `(.L_x_113) ;  /* 0x0000000108307547 */ /* 0x000fea000b800000 */
[----:B------:R-:W-:Y:S01]  /*7de0*/  ISETP.NE.U32.OR P1, PT, R65, 0x1, !P2 ;  /* 0x000000014100780c */ /* 0x000fe20005725470 */
[----:B-1----:R-:W1:Y:S01]  /*7df0*/  S2R R0, SR_CgaCtaId ;  /* 0x0000000000007919 */ /* 0x002e620000008800 */
[----:B------:R-:W-:Y:S11]  /*7e00*/  IMAD.U32 R2, RZ, RZ, UR55 ;  /* 0x00000037ff027e24 */ /* 0x000ff6000f8e00ff */
[C---:B------:R-:W-:Y:S01]  /*7e10*/  @P1 LEA R5, R2.reuse, UR48, 0x3 ;  /* 0x0000003002051c11 */ /* 0x040fe2000f8e18ff */
[----:B------:R-:W-:Y:S04]  /*7e20*/  VIADD R2, R2, 0x1 ;  /* 0x0000000102027836 */ /* 0x000fe80000000000 */
[----:B------:R-:W-:Y:S05]  /*7e30*/  @P1 VIADD R5, R5, 0x1b8 ;  /* 0x000001b805051836 */ /* 0x000fea0000000000 */
[----:B-1----:R-:W-:Y:S04]  /*7e40*/  @P1 PRMT R0, R0, 0x654, R5 ;  /* 0x0000065400001816 */ /* 0x002fe80000000005 */
[----:B------:R2:W-:Y:S01]  /*7e50*/  @P1 SYNCS.ARRIVE.TRANS64.RED.A1T0 RZ, [R0+URZ], RZ ;  /* 0x000000ff00ff19a7 */ /* 0x0005e200081004ff */
[C---:B------:R-:W-:Y:S04]  /*7e60*/  ISETP.NE.AND P1, PT, R2.reuse, 0x3, PT ;  /* 0x000000030200780c */ /* 0x040fe80003f25270 */
[----:B------:R-:W-:Y:S04]  /*7e70*/  SEL R2, R2, RZ, P1 ;  /* 0x000000ff02027207 */ /* 0x000fe80000800000 */
[----:B------:R-:W-:Y:S11]  /*7e80*/  R2UR UR55, R2 ;  /* 0x00000000023772ca */ /* 0x000ff600000e0000 */
[----:B------:R-:W-:Y:S04]  /*7e90*/  @!UPT UIADD3 URZ, UPT, UPT, URZ, URZ, URZ ;  /* 0x000000fffffff290 */ /* 0x000fe8000fffe0ff */
.L_x_113:
[----:B------:R-:W3:Y:S01]  /*7ea0*/  @P0 SYNCS.PHASECHK.TRANS64.TRYWAIT P1, [R3+URZ+0x1a0], R4 ;  /* 0x0001a004030005a7 */ /* 0x000ee200080211ff */
[----:B------:R-:W-:Y:S01]  /*7eb0*/  BSSY B1, `(.L_x_114) ;  /* 0x0000011000017945 */ /* 0x000fe20003800000 */
[----:B---3--:R-:W-:Y:S03]  /*7ec0*/  @P0 SEL R69, RZ, 0x1, !P1 ;  /* 0x00000001ff450807 */ /* 0x008fe60004800000 */
[----:B------:R-:W-:Y:S05]  /*7ed0*/  @!P0 BRA `(.L_x_115) ;  /* 0x0000000000388947 */ /* 0x000fea0003800000 */
[----:B------:R-:W-:Y:S01]  /*7ee0*/  ISETP.NE.U32.AND P0, PT, R70, 0x1, PT ;  /* 0x000000014600780c */ /* 0x000fe20003f05070 */
[----:B------:R-:W-:Y:S01]  /*7ef0*/  BSSY B0, `(.L_x_116) ;  /* 0x0000008000007945 */ /* 0x000fe20003800000 */
[----:B------:R-:W-:Y:S11]  /*7f00*/  ISETP.NE.AND P1, PT, R69, RZ, PT ;  /* 0x000000ff4500720c */ /* 0x000ff60003f25270 */
[----:B-12---:R-:W-:Y:S05]  /*7f10*/  @P0 IMAD R0, R68, 0x800, R53 ;  /* 0x0000080044000824 */ /* 0x006fea00078e0235 */
[----:B------:R-:W-:Y:S01]  /*7f20*/  @P0 LEA R0, R0, UR48, 0x1 ;  /* 0x0000003000000c11 */ /* 0x000fe2000f8e08ff */
[----:B------:R-:W-:Y:S06]  /*7f30*/  @P1 BRA `(.L_x_117) ;  /* 0x00000000000c1947 */ /* 0x000fec0003800000 */
[----:B------:R-:W-:Y:S04]  /*7f40*/  SHF.L.U32 R67, R67, 0x1f, RZ ;  /* 0x0000001f43437819 */ /* 0x000fe800000006ff */
[----:B------:R-:W1:Y:S02]  /*7f50*/  SYNCS.PHASECHK.TRANS64.TRYWAIT P1, [R3+URZ+0x1a0], R67 ;  /* 0x0001a043030075a7 */ /* 0x000e6400080211ff */
[----:B-1----:R-:W-:Y:S05]  /*7f60*/  @!P1 BRA `(.L_x_118) ;  /* 0x0000001800f89947 */ /* 0x002fea0003800000 */
.L_x_117:
[----:B------:R-:W-:Y:S05]  /*7f70*/  BSYNC B0 ;  /* 0x0000000000007941 */ /* 0x000fea0003800000 */
.L_x_116:
[----:B------:R-:W-:Y:S01]  /*7f80*/  @P0 IADD3 R2, PT, PT, R66, R0, RZ ;  /* 0x0000000042020210 */ /* 0x000fe20007ffe0ff */
[----:B------:R-:W-:Y:S05]  /*7f90*/  @P0 WARPSYNC.ALL ;  /* 0x0000000000000948 */ /* 0x000fea0003800000 */
[----:B------:R3:W4:Y:S04]  /*7fa0*/  @P0 LDSM.16.M88.4 R28, [R0+0x400] ;  /* 0x00040000001c083b */ /* 0x0007280000000200 */
[----:B------:R3:W2:Y:S02]  /*7fb0*/  @P0 LDSM.16.M88.4 R36, [R2+0x400] ;  /* 0x000400000224083b */ /* 0x0006a40000000200 */
.L_x_115:
[----:B------:R-:W-:Y:S05]  /*7fc0*/  BSYNC B1 ;  /* 0x0000000000017941 */ /* 0x000fea0003800000 */
.L_x_114:
[----:B-123--:R-:W-:Y:S05]  /*7fd0*/  VIADD R0, R25, 0x20 ;  /* 0x0000002019007836 */ /* 0x00efea0000000000 */
[----:B------:R-:W-:Y:S04]  /*7fe0*/  SHF.R.U32.HI R0, RZ, 0x15, R0 ;  /* 0x00000015ff007819 */ /* 0x000fe80000011600 */
[----:B------:R-:W-:Y:S11]  /*7ff0*/  LOP3.LUT P0, RZ, R0, 0x3, R56, 0x48, !PT ;  /* 0x0000000300ff7812 */ /* 0x000ff60007804838 */
[----:B------:R-:W-:Y:S02]  /*8000*/  @!UPT UIADD3 URZ, UPT, UPT, URZ, URZ, URZ ;  /* 0x000000fffffff290 */ /* 0x000fe4000fffe0ff */
[----:B------:R-:W-:Y:S05]  /*8010*/  @!P0 BRA `(.L_x_119) ;  /* 0x0000000000408947 */ /* 0x000fea0003800000 */
[----:B------:R-:W1:Y:S01]  /*8020*/  LDCU.64 UR8, c[0x4][0x70] ;  /* 0x01000e00ff0877ac */ /* 0x000e620008000a00 */
[----:B------:R-:W-:Y:S01]  /*8030*/  MOV R3, 0x0 ;  /* 0x0000000000037802 */ /* 0x000fe20000000f00 */
[----:B------:R-:W-:Y:S02]  /*8040*/  HFMA2 R12, -RZ, RZ, 0, 5.9604644775390625e-08 ;  /* 0x00000001ff0c7431 */ /* 0x000fe400000001ff */
[----:B------:R-:W-:Y:S02]  /*8050*/  IMAD.MOV.U32 R8, RZ, RZ, 0x192 ;  /* 0x00000192ff087424 */ /* 0x000fe400078e00ff */
[----:B------:R-:W-:Y:S01]  /*8060*/  IMAD.MOV.U32 R13, RZ, RZ, RZ ;  /* 0x000000ffff0d7224 */ /* 0x000fe200078e00ff */
[----:B------:R-:W2:Y:S01]  /*8070*/  LDCU.64 UR6, c[0x4][0x78] ;  /* 0x01000f00ff0677ac */ /* 0x000ea20008000a00 */
[----:B------:R-:W3:Y:S01]  /*8080*/  LDC.64 R2, c[0x4][R3] ;  /* 0x0100000003027b82 */ /* 0x000ee20000000a00 */
[----:B------:R-:W5:Y:S01]  /*8090*/  LDCU.64 UR4, c[0x4][0x10] ;  /* 0x01000200ff0477ac */ /* 0x000f620008000a00 */
[----:B-1----:R-:W-:Y:S01]  /*80a0*/  MOV R5, UR9 ;  /* 0x0000000900057c02 */ /* 0x002fe20008000f00 */
[----:B------:R-:W-:Y:S01]  /*80b0*/  IMAD.U32 R4, RZ, RZ, UR8 ;  /* 0x00000008ff047e24 */ /* 0x000fe2000f8e00ff */
[----:B--2---:R-:W-:Y:S01]  /*80c0*/  MOV R7, UR7 ;  /* 0x0000000700077c02 */ /* 0x004fe20008000f00 */
[----:B------:R-:W-:Y:S01]  /*80d0*/  IMAD.U32 R6, RZ, RZ, UR6 ;  /* 0x00000006ff067e24 */ /* 0x000fe2000f8e00ff */
[----:B-----5:R-:W-:Y:S01]  /*80e0*/  MOV R11, UR5 ;  /* 0x00000005000b7c02 */ /* 0x020fe20008000f00 */
[----:B------:R-:W-:Y:S02]  /*80f0*/  IMAD.U32 R10, RZ, RZ, UR4 ;  /* 0x00000004ff0a7e24 */ /* 0x000fe4000f8e00ff */
[----:B------:R-:W-:Y:S07]  /*8100*/  LEPC R20, `(.L_x_119) ;  /* 0x000000001014794e */ /* 0x000fee0000000000 */
[----:B---34-:R-:W-:Y:S05]  /*8110*/  CALL.ABS.NOINC R2 ;  /* 0x0000000002007343 */ /* 0x018fea0003c00000 */
.L_x_119:
[----:B------:R-:W-:Y:S01]  /*8120*/  ISETP.NE.AND P1, PT, R54, RZ, PT ;  /* 0x000000ff3600720c */ /* 0x000fe20003f25270 */
[----:B------:R-:W-:Y:S05]  /*8130*/  WARPSYNC.ALL ;  /* 0x0000000000007948 */ /* 0x000fea0003800000 */
[----:B------:R-:W-:Y:S01]  /*8140*/  R2UR UR4, R25 ;  /* 0x00000000190472ca */ /* 0x000fe200000e0000 */
[----:B------:R-:W1:Y:S01]  /*8150*/  S2UR UR5, SR_CgaCtaId ;  /* 0x00000000000579c3 */ /* 0x000e620000008800 */
[C---:B----4-:R-:W-:Y:S01]  /*8160*/  SHF.L.U32 R20, R28.reuse, 0x10, RZ ;  /* 0x000000101c147819 */ /* 0x050fe200000006ff */
[----:B------:R-:W-:Y:S01]  /*8170*/  BSSY.RECONVERGENT B0, `(.L_x_120) ;  /* 0x0000054000007945 */ /* 0x000fe20003800200 */
[----:B------:R-:W-:Y:S02]  /*8180*/  LOP3.LUT R21, R28, 0xffff0000, RZ, 0xc0, !PT ;  /* 0xffff00001c157812 */ /* 0x000fe400078ec0ff */
[----:B------:R-:W-:Y:S02]  /*8190*/  SHF.L.U32 R25, R29, 0x10, RZ ;  /* 0x000000101d197819 */ /* 0x000fe400000006ff */
[----:B------:R-:W-:Y:S02]  /*81a0*/  SHF.L.U32 R28, R30, 0x10, RZ ;  /* 0x000000101e1c7819 */ /* 0x000fe400000006ff */
[C---:B------:R-:W-:Y:S02]  /*81b0*/  SHF.L.U32 R32, R36.reuse, 0x10, RZ ;  /* 0x0000001024207819 */ /* 0x040fe400000006ff */
[----:B------:R-:W-:Y:S01]  /*81c0*/  LOP3.LUT R33, R36, 0xffff0000, RZ, 0xc0, !PT ;  /* 0xffff000024217812 */ /* 0x000fe200078ec0ff */
[----:B------:R-:W2:Y:S01]  /*81d0*/  LDTM.16dp256bit.x4 R4, tmem[UR4+0x20] ;  /* 0x00002004000479ee */ /* 0x000ea20008120000 */
[----:B------:R-:W-:Y:S01]  /*81e0*/  R2UR UR4, R27 ;  /* 0x000000001b0472ca */ /* 0x000fe200000e0000 */
[----:B------:R-:W-:Y:S01]  /*81f0*/  NOP ;  /* 0x0000000000007918 */ /* 0x000fe20000000000 */
[----:B------:R-:W-:Y:S02]  /*8200*/  LOP3.LUT R27, R29, 0xffff0000, RZ, 0xc0, !PT ;  /* 0xffff00001d1b7812 */ /* 0x000fe400078ec0ff */
[----:B------:R-:W-:Y:S02]  /*8210*/  LOP3.LUT R29, R30, 0xffff0000, RZ, 0xc0, !PT ;  /* 0xffff00001e1d7812 */ /* 0x000fe400078ec0ff */
[C---:B------:R-:W-:Y:S02]  /*8220*/  SHF.L.U32 R30, R31.reuse, 0x10, RZ ;  /* 0x000000101f1e7819 */ /* 0x040fe400000006ff */
[----:B------:R-:W-:Y:S02]  /*8230*/  LOP3.LUT R31, R31, 0xffff0000, RZ, 0xc0, !PT ;  /* 0xffff00001f1f7812 */ /* 0x000fe400078ec0ff */
[C---:B------:R-:W-:Y:S02]  /*8240*/  SHF.L.U32 R34, R37.reuse, 0x10, RZ ;  /* 0x0000001025227819 */ /* 0x040fe400000006ff */
[----:B------:R-:W-:Y:S01]  /*8250*/  LOP3.LUT R35, R37, 0xffff0000, RZ, 0xc0, !PT ;  /* 0xffff000025237812 */ /* 0x000fe200078ec0ff */
[----:B------:R-:W-:Y:S01]  /*8260*/  UIADD3 UR4, UPT, UPT, UR4, 0x200, URZ ;  /* 0x0000020004047890 */ /* 0x000fe2000fffe0ff */
[C---:B------:R-:W-:Y:S02]  /*8270*/  SHF.L.U32 R36, R38.reuse, 0x10, RZ ;  /* 0x0000001026247819 */ /* 0x040fe400000006ff */
[----:B------:R-:W-:Y:S02]  /*8280*/  LOP3.LUT R37, R38, 0xffff0000, RZ, 0xc0, !PT ;  /* 0xffff000026257812 */ /* 0x000fe400078ec0ff */
[C---:B------:R-:W-:Y:S02]  /*8290*/  SHF.L.U32 R38, R39.reuse, 0x10, RZ ;  /* 0x0000001027267819 */ /* 0x040fe400000006ff */
[----:B------:R-:W-:Y:S01]  /*82a0*/  LOP3.LUT R39, R39, 0xffff0000, RZ, 0xc0, !PT ;  /* 0xffff000027277812 */ /* 0x000fe200078ec0ff */
[C---:B--2---:R-:W-:Y:S01]  /*82b0*/  FMUL R0, R24.reuse, R4 ;  /* 0x0000000418007220 */ /* 0x044fe20000400000 */
[----:B-1----:R-:W-:Y:S01]  /*82c0*/  UPRMT UR4, UR5, 0x654, UR4 ;  /* 0x0000065405047896 */ /* 0x002fe20008000004 */
[C---:B------:R-:W-:Y:S01]  /*82d0*/  FMUL R2, R24.reuse, R5 ;  /* 0x0000000518027220 */ /* 0x040fe20000400000 */
[----:B------:R-:W-:Y:S01]  /*82e0*/  FMUL R3, R24, R6 ;  /* 0x0000000618037220 */ /* 0x000fe20000400000 */
[----:B------:R-:W-:Y:S01]  /*82f0*/  FFMA R0, R26, R20, R0 ;  /* 0x000000141a007223 */ /* 0x000fe20000000000 */
[----:B------:R-:W-:Y:S01]  /*8300*/  FMUL R7, R24, R7 ;  /* 0x0000000718077220 */ /* 0x000fe20000400000 */
[C---:B------:R-:W-:Y:S01]  /*8310*/  FFMA R2, R26.reuse, R21, R2 ;  /* 0x000000151a027223 */ /* 0x040fe20000000002 */
[----:B------:R-:W-:Y:S01]  /*8320*/  FFMA R3, R26, R25, R3 ;  /* 0x000000191a037223 */ /* 0x000fe20000000003 */
[----:B------:R-:W-:Y:S01]  /*8330*/  FMUL R4, R24, R8 ;  /* 0x0000000818047220 */ /* 0x000fe20000400000 */
[----:B------:R-:W-:Y:S01]  /*8340*/  FFMA R7, R26, R27, R7 ;  /* 0x0000001b1a077223 */ /* 0x000fe20000000007 */
[C---:B------:R-:W-:Y:S01]  /*8350*/  FMUL R5, R24.reuse, R9 ;  /* 0x0000000918057220 */ /* 0x040fe20000400000 */
[C---:B------:R-:W-:Y:S01]  /*8360*/  FMUL R6, R24.reuse, R10 ;  /* 0x0000000a18067220 */ /* 0x040fe20000400000 */
[----:B------:R-:W-:Y:S01]  /*8370*/  FMUL R11, R24, R11 ;  /* 0x0000000b180b7220 */ /* 0x000fe20000400000 */
[----:B------:R-:W-:Y:S01]  /*8380*/  FFMA R4, R26, R28, R4 ;  /* 0x0000001c1a047223 */ /* 0x000fe20000000004 */
[----:B------:R-:W-:Y:S01]  /*8390*/  F2FP.BF16.F32.PACK_AB R28, R2, R0 ;  /* 0x00000000021c723e */ /* 0x000fe200000010ff */
[----:B------:R-:W-:Y:S01]  /*83a0*/  FMUL R8, R24, R12 ;  /* 0x0000000c18087220 */ /* 0x000fe20000400000 */
[----:B------:R-:W-:Y:S01]  /*83b0*/  MOV R0, UR49 ;  /* 0x0000003100007c02 */ /* 0x000fe20008000f00 */
[----:B------:R-:W-:Y:S01]  /*83c0*/  FFMA R5, R26, R29, R5 ;  /* 0x0000001d1a057223 */ /* 0x000fe20000000005 */
[----:B------:R-:W-:Y:S01]  /*83d0*/  FMUL R9, R24, R13 ;  /* 0x0000000d18097220 */ /* 0x000fe20000400000 */
        /* <DEDUP_REMOVED lines=13> */
[----:B------:R-:W-:Y:S01]  /*84b0*/  LEA R0, R0, R53, 0xb ;  /* 0x0000003500007211 */ /* 0x000fe200078e58ff */
[C---:B------:R-:W-:Y:S01]  /*84c0*/  FFMA R13, R26.reuse, R37, R13 ;  /* 0x000000251a0d7223 */ /* 0x040fe2000000000d */
[C---:B------:R-:W-:Y:S01]  /*84d0*/  FFMA R14, R26.reuse, R38, R14 ;  /* 0x000000261a0e7223 */ /* 0x040fe2000000000e */
[----:B------:R-:W-:Y:S01]  /*84e0*/  FFMA R19, R26, R39, R19 ;  /* 0x000000271a137223 */ /* 0x000fe20000000013 */
[----:B------:R-:W-:Y:S01]  /*84f0*/  F2FP.BF16.F32.PACK_AB R29, R7, R3 ;  /* 0x00000003071d723e */ /* 0x000fe200000010ff */
[----:B------:R-:W-:Y:S01]  /*8500*/  SYNCS.ARRIVE.TRANS64.RED.A1T0 RZ, [UR4], RZ ;  /* 0x000000ffffff79a7 */ /* 0x000fe20008100404 */
[----:B------:R-:W-:Y:S02]  /*8510*/  F2FP.BF16.F32.PACK_AB R30, R5, R4 ;  /* 0x00000004051e723e */ /* 0x000fe400000010ff */
        /* <DEDUP_REMOVED lines=18> */
[----:B------:R-:W-:Y:S02]  /*8640*/  ULEA UR5, UR49, UR48, 0xc ;  /* 0x0000003031057291 */ /* 0x000fe4000f8e60ff */
[----:B------:R-:W-:Y:S02]  /*8650*/  UIADD3 UR41, UPT, UPT, UR52, 0x20, URZ ;  /* 0x0000002034297890 */ /* 0x000fe4000fffe0ff */
[----:B------:R-:W-:Y:S02]  /*8660*/  UIADD3 UR40, UPT, UPT, UR5, 0x400, URZ ;  /* 0x0000040005287890 */ /* 0x000fe4000fffe0ff */
[----:B--2---:R-:W-:Y:S04]  /*8670*/  UIADD3 UR4, UP0, UPT, UR6, 0x680, URZ ;  /* 0x0000068006047890 */ /* 0x004fe8000ff1e0ff */
[----:B------:R-:W-:Y:S09]  /*8680*/  UIADD3.X UR5, UPT, UPT, URZ, UR7, URZ, UP0, !UPT ;  /* 0x00000007ff057290 */ /* 0x000ff200087fe4ff */
[----:B------:R2:W-:Y:S02]  /*8690*/  UTMASTG.4D [UR40], [UR4] ;  /* 0x00000028040073b5 */ /* 0x0005e40008018000 */
[----:B--2---:R0:W-:Y:S02]  /*86a0*/  UTMACMDFLUSH ;  /* 0x00000000000079b7 */ /* 0x0041e40000000000 */
.L_x_121:
[----:B------:R-:W-:Y:S05]  /*86b0*/  BSYNC.RECONVERGENT B0 ;  /* 0x0000000000007941 */ /* 0x000fea0003800200 */
.L_x_120:
[----:B------:R-:W-:Y:S01]  /*86c0*/  UIADD3 UR4, UPT, UPT, UR49, 0x1, URZ ;  /* 0x0000000131047890 */ /* 0x000fe2000fffe0ff */
[----:B------:R-:W-:Y:S03]  /*86d0*/  BSSY.RECONVERGENT B0, `(.L_x_122) ;  /* 0x0000008000007945 */ /* 0x000fe60003800200 */
[----:B------:R-:W-:Y:S04]  /*86e0*/  UISETP.NE.AND UP0, UPT, UR4, 0x3, UPT ;  /* 0x000000030400788c */ /* 0x000fe8000bf05270 */
[----:B------:R-:W-:Y:S02]  /*86f0*/  UISETP.EQ.XOR UP1, UPT, UR50, 0x3, !UP0 ;  /* 0x000000033200788c */ /* 0x000fe4000c722a70 */
[----:B------:R-:W-:Y:S04]  /*8700*/  USEL UR51, UR4, URZ, UP0 ;  /* 0x000000ff04337287 */ /* 0x000fe80008000000 */
[----:B------:R-:W-:Y:S01]  /*8710*/  PLOP3.LUT P0, PT, PT, PT, UP1, 0x80, 0x8 ;  /* 0x000000000008781c */ /* 0x000fe20003f0f018 */
[----:B------:R-:W-:Y:S01]  /*8720*/  @!UPT UIADD3 URZ, UPT, UPT, URZ, URZ, URZ ;  /* 0x000000fffffff290 */ /* 0x000fe2000fffe0ff */
[----:B------:R-:W-:Y:S11]  /*8730*/  @P1 BRA `(.L_x_123) ;  /* 0x0000000000041947 */ /* 0x000ff60003800000 */
[----:B------:R-:W-:Y:S04]  /*8740*/  DEPBAR.LE SB0, 0x1 ;  /* 0x000080400000791a */ /* 0x000fe80000000000 */
.L_x_123:
[----:B------:R-:W-:Y:S05]  /*8750*/  BSYNC.RECONVERGENT B0 ;  /* 0x0000000000007941 */ /* 0x000fea0003800200 */
.L_x_122:
[----:B------:R-:W-:Y:S01]  /*8760*/  BAR.SYNC.DEFER_BLOCKING 0x1, 0x80 ;  /* 0x0042000000007b1d */ /* 0x000fe20000010000 */
[----:B-1----:R-:W-:Y:S01]  /*8770*/  SEL R0, RZ, 0x1, !P0 ;  /* 0x00000001ff007807 */ /* 0x002fe20004000000 */
[----:B------:R-:W-:Y:S01]  /*8780*/  UISETP.NE.AND UP0, UPT, UR54, -0x2, UPT ;  /* 0xfffffffe3600788c */ /* 0x000fe2000bf05270 */
[----:B------:R-:W-:Y:S01]  /*8790*/  ISETP.NE.AND P2, PT, R61, RZ, PT ;  /* 0x000000ff3d00720c */ /* 0x000fe20003f45270 */
[----:B------:R-:W-:Y:S01]  /*87a0*/  VIADD R22, R22, 0x1 ;  /* 0x0000000116167836 */ /* 0x000fe20000000000 */
[----:B------:R-:W-:Y:S06]  /*87b0*/  LOP3.LUT R52, R52, R0, RZ, 0x3c, !PT ;  /* 0x0000000034347212 */ /* 0x000fec00078e3cff */
[----:B------:R-:W-:Y:S05]  /*87c0*/  BRA.U !UP0, `(.L_x_124) ;  /* 0x0000000108307547 */ /* 0x000fea000b800000 */
[----:B------:R-:W-:Y:S01]  /*87d0*/  ISETP.NE.U32.OR P0, PT, R65, 0x1, !P2 ;  /* 0x000000014100780c */ /* 0x000fe20005705470 */
[----:B------:R-:W1:Y:S01]  /*87e0*/  S2R R0, SR_CgaCtaId ;  /* 0x0000000000007919 */ /* 0x000e620000008800 */
        /* <DEDUP_REMOVED lines=10> */
.L_x_124:
[----:B------:R-:W-:Y:S01]  /*8890*/  R2UR UR5, R48 ;  /* 0x00000000300572ca */ /* 0x000fe200000e0000 */
[----:B------:R-:W-:Y:S01]  /*88a0*/  UIADD3 UR54, UPT, UPT, UR54, 0x2, URZ ;  /* 0x0000000236367890 */ /* 0x000fe2000fffe0ff */
[----:B------:R-:W-:Y:S01]  /*88b0*/  R2UR UR4, R49 ;  /* 0x00000000310472ca */ /* 0x000fe200000e0000 */
[----:B------:R-:W-:Y:S01]  /*88c0*/  IMAD.MOV.U32 R16, RZ, RZ, R62 ;  /* 0x000000ffff107224 */ /* 0x000fe200078e003e */
[----:B------:R-:W-:Y:S02]  /*88d0*/  LOP3.LUT P0, RZ, R46, 0x1, RZ, 0xc0, !PT ;  /* 0x000000012eff7812 */ /* 0x000fe4000780c0ff */
[----:B------:R-:W-:Y:S02]  /*88e0*/  ISETP.NE.AND P1, PT, R22, 0x2, PT ;  /* 0x000000021600780c */ /* 0x000fe40003f25270 */
[----:B------:R-:W-:Y:S02]  /*88f0*/  LOP3.LUT R50, R50, 0x1, RZ, 0x3c, !PT ;  /* 0x0000000132327812 */ /* 0x000fe400078e3cff */
[----:B-1----:R-:W-:Y:S02]  /*8900*/  SEL R0, RZ, 0x1, P1 ;  /* 0x00000001ff007807 */ /* 0x002fe40000800000 */
[----:B------:R-:W-:Y:S01]  /*8910*/  SEL R22, R22, RZ, P1 ;  /* 0x000000ff16167207 */ /* 0x000fe20000800000 */
[----:B------:R-:W-:Y:S01]  /*8920*/  UIADD3 UR23, UPT, UPT, UR36, UR5, URZ ;  /* 0x0000000524177290 */ /* 0x000fe2000fffe0ff */
[----:B------:R-:W-:Y:S01]  /*8930*/  LOP3.LUT R51, R51, R0, RZ, 0x3c, !PT ;  /* 0x0000000033337212 */ /* 0x000fe200078e3cff */
[----:B------:R-:W-:Y:S02]  /*8940*/  UIADD3 UR27, UPT, UPT, UR37, UR4, URZ ;  /* 0x00000004251b7290 */ /* 0x000fe4000fffe0ff */
[----:B------:R-:W-:Y:S10]  /*8950*/  @P0 BRA `(.L_x_125) ;  /* 0xffffffd800b00947 */ /* 0x000ff4000383ffff */
[----:B------:R-:W-:Y:S05]  /*8960*/  @!P2 BRA `(.L_x_126) ;  /* 0x000000000048a947 */ /* 0x000fea0003800000 */
[----:B------:R-:W1:Y:S02]  /*8970*/  LDCU.64 UR4, c[0x0][0x890] ;  /* 0x00011200ff0477ac */ /* 0x000e640008000a00 */
[----:B-1----:R-:W-:-:S04]  /*8980*/  UISETP.NE.U32.AND UP0, UPT, UR4, URZ, UPT ;  /* 0x000000ff0400728c */ /* 0x002fc8000bf05070 */
[----:B------:R-:W-:-:S09]  /*8990*/  UISETP.NE.AND.EX UP0, UPT, UR5, URZ, UPT, UP0 ;  /* 0x000000ff0500728c */ /* 0x000fd2000bf05300 */
[----:B------:R-:W-:Y:S05]  /*89a0*/  BRA.U UP0, `(.L_x_127) ;  /* 0x00000001000c7547 */ /* 0x000fea000b800000 */
[----:B------:R-:W-:-:S13]  /*89b0*/  FSETP.NEU.AND P0, PT, R26, RZ, PT ;  /* 0x000000ff1a00720b */ /* 0x000fda0003f0d000 */
[----:B------:R-:W-:Y:S05]  /*89c0*/  @!P0 EXIT ;  /* 0x000000000000894d */ /* 0x000fea0003800000 */
[----:B------:R-:W-:Y:S05]  /*89d0*/  BRA `(.L_x_126) ;  /* 0x00000000002c7947 */ /* 0x000fea0003800000 */
.L_x_127:
[----:B------:R-:W-:Y:S01]  /*89e0*/  ISETP.NE.AND P0, PT, R64, RZ, PT ;  /* 0x000000ff4000720c */ /* 0x000fe20003f05270 */
[----:B------:R-:W-:-:S12]  /*89f0*/  BSSY.RECONVERGENT B0, `(.L_x_126) ;  /* 0x0000009000007945 */ /* 0x000fd80003800200 */
[----:B------:R-:W-:Y:S05]  /*8a00*/  @P0 BRA `(.L_x_128) ;  /* 0x0000000000140947 */ /* 0x000fea0003800000 */
[----:B------:R-:W1:Y:S02]  /*8a10*/  LDCU.64 UR4, c[0x0][0x888] ;  /* 0x00011100ff0477ac */ /* 0x000e640008000a00 */
[----:B-1----:R-:W-:-:S04]  /*8a20*/  ISETP.NE.U32.AND P0, PT, RZ, UR4, PT ;  /* 0x00000004ff007c0c */ /* 0x002fc8000bf05070 */
[----:B------:R-:W-:-:S13]  /*8a30*/  ISETP.NE.AND.EX P0, PT, RZ, UR5, PT, P0 ;  /* 0x00000005ff007c0c */ /* 0x000fda000bf05300 */
[----:B------:R-:W-:Y:S05]  /*8a40*/  @!P0 EXIT ;  /* 0x000000000000894d */ /* 0x000fea0003800000 */
[----:B------:R-:W-:Y:S05]  /*8a50*/  BRA `(.L_x_129) ;  /* 0x0000000000087947 */ /* 0x000fea0003800000 */
.L_x_128:
[----:B------:R-:W-:-:S13]  /*8a60*/  FSETP.NEU.AND P0, PT, R26, RZ, PT ;  /* 0x000000ff1a00720b */ /* 0x000fda0003f0d000 */
[----:B------:R-:W-:Y:S05]  /*8a70*/  @!P0 EXIT ;  /* 0x000000000000894d */ /* 0x000fea0003800000 */
.L_x_129:
[----:B------:R-:W-:Y:S05]  /*8a80*/  BSYNC.RECONVERGENT B0 ;  /* 0x0000000000007941 */ /* 0x000fea0003800200 */
.L_x_126:
[----:B------:R-:W1:Y:S01]  /*8a90*/  S2UR UR5, SR_CgaCtaId ;  /* 0x00000000000579c3 */ /* 0x000e620000008800 */
[----:B------:R-:W-:Y:S01]  /*8aa0*/  ULEA UR4, UR55, UR48, 0x3 ;  /* 0x0000003037047291 */ /* 0x000fe2000f8e18ff */
[----:B------:R-:W-:-:S04]  /*8ab0*/  DEPBAR.LE SB0, 0x0 ;  /* 0x000080000000791a */ /* 0x000fc80000000000 */
[----:B------:R-:W-:-:S04]  /*8ac0*/  UIADD3 UR4, UPT, UPT, UR4, 0x1b8, URZ ;  /* 0x000001b804047890 */ /* 0x000fc8000fffe0ff */
[----:B-1----:R-:W-:-:S09]  /*8ad0*/  UPRMT UR4, UR5, 0x654, UR4 ;  /* 0x0000065405047896 */ /* 0x002fd20008000004 */
[----:B------:R-:W-:Y:S01]  /*8ae0*/  SYNCS.ARRIVE.TRANS64.RED.A1T0 RZ, [UR4], RZ ;  /* 0x000000ffffff79a7 */ /* 0x000fe20008100404 */
[----:B------:R-:W-:Y:S05]  /*8af0*/  EXIT ;  /* 0x000000000000794d */ /* 0x000fea0003800000 */
.L_x_20:
[----:B------:R-:W-:Y:S07]  /*8b00*/  MOV R0, UR33 ;  /* 0x0000002100007c02 */ /* 0x000fee0008000f00 */
.L_x_130:
[----:B-1----:R1:W3:Y:S02]  /*8b10*/  SYNCS.PHASECHK.TRANS64.TRYWAIT P0, [R0+URZ+0xd0], R4 ;  /* 0x0000d004000075a7 */ /* 0x0022e400080011ff */
[----:B---3--:R-:W-:Y:S05]  /*8b20*/  @!P0 NANOSLEEP.SYNCS 0x989680 ;  /* 0x009896800000895d */ /* 0x008fea0003900000 */
[----:B------:R-:W3:Y:S02]  /*8b30*/  @!P0 SYNCS.PHASECHK.TRANS64 P0, [R0+URZ+0xd0], R4 ;  /* 0x0000d004000085a7 */ /* 0x000ee400080010ff */
[----:B---3--:R-:W-:Y:S05]  /*8b40*/  @!P0 BRA `(.L_x_130) ;  /* 0xfffffffc00f08947 */ /* 0x008fea000383ffff */
[----:B------:R-:W-:Y:S05]  /*8b50*/  BRA `(.L_x_19) ;  /* 0xffffff9000947947 */ /* 0x000fea000383ffff */
.L_x_26:
[----:B-1----:R-:W-:Y:S07]  /*8b60*/  MOV R0, UR25 ;  /* 0x0000001900007c02 */ /* 0x002fee0008000f00 */
.L_x_131:
[----:B-1----:R1:W2:Y:S02]  /*8b70*/  SYNCS.PHASECHK.TRANS64.TRYWAIT P0, [R0+URZ+0xd0], R4 ;  /* 0x0000d004000075a7 */ /* 0x0022a400080011ff */
[----:B--2---:R-:W-:Y:S05]  /*8b80*/  @!P0 NANOSLEEP.SYNCS 0x989680 ;  /* 0x009896800000895d */ /* 0x004fea0003900000 */
[----:B------:R-:W2:Y:S02]  /*8b90*/  @!P0 SYNCS.PHASECHK.TRANS64 P0, [R0+URZ+0xd0], R4 ;  /* 0x0000d004000085a7 */ /* 0x000ea400080010ff */
[----:B--2---:R-:W-:Y:S05]  /*8ba0*/  @!P0 BRA `(.L_x_131) ;  /* 0xfffffffc00f08947 */ /* 0x004fea000383ffff */
[----:B------:R-:W-:Y:S05]  /*8bb0*/  BRA `(.L_x_25) ;  /* 0xffffff9400a87947 */ /* 0x000fea000383ffff */
.L_x_30:
[----:B-1----:R-:W-:-:S07]  /*8bc0*/  MOV R0, UR36 ;  /* 0x0000002400007c02 */ /* 0x002fce0008000f00 */
.L_x_132:
[----:B-1----:R1:W2:Y:S02]  /*8bd0*/  SYNCS.PHASECHK.TRANS64.TRYWAIT P0, [R0+URZ+0x1e0], R3 ;  /* 0x0001e003000075a7 */ /* 0x0022a400080011ff */
[----:B--2---:R-:W-:Y:S05]  /*8be0*/  @!P0 NANOSLEEP.SYNCS 0x989680 ;  /* 0x009896800000895d */ /* 0x004fea0003900000 */
[----:B------:R-:W2:Y:S02]  /*8bf0*/  @!P0 SYNCS.PHASECHK.TRANS64 P0, [R0+URZ+0x1e0], R3 ;  /* 0x0001e003000085a7 */ /* 0x000ea400080010ff */
[----:B--2---:R-:W-:Y:S05]  /*8c00*/  @!P0 BRA `(.L_x_132) ;  /* 0xfffffffc00f08947 */ /* 0x004fea000383ffff */
[----:B------:R-:W-:Y:S05]  /*8c10*/  BRA `(.L_x_133) ;  /* 0xffffff9800607947 */ /* 0x000fea000383ffff */
.L_x_34:
[----:B------:R-:W-:-:S07]  /*8c20*/  MOV R0, UR4 ;  /* 0x0000000400007c02 */ /* 0x000fce0008000f00 */
.L_x_134:
[----:B-1----:R1:W2:Y:S02]  /*8c30*/  SYNCS.PHASECHK.TRANS64.TRYWAIT P0, [R0+URZ], R2 ;  /* 0x00000002000075a7 */ /* 0x0022a400080011ff */
[----:B--2---:R-:W-:Y:S05]  /*8c40*/  @!P0 NANOSLEEP.SYNCS 0x989680 ;  /* 0x009896800000895d */ /* 0x004fea0003900000 */
[----:B------:R-:W2:Y:S02]  /*8c50*/  @!P0 SYNCS.PHASECHK.TRANS64 P0, [R0+URZ], R2 ;  /* 0x00000002000085a7 */ /* 0x000ea400080010ff */
[----:B--2---:R-:W-:Y:S05]  /*8c60*/  @!P0 BRA `(.L_x_134) ;  /* 0xfffffffc00f08947 */ /* 0x004fea000383ffff */
[----:B------:R-:W-:Y:S05]  /*8c70*/  BRA `(.L_x_135) ;  /* 0xffffff9c00f47947 */ /* 0x000fea000383ffff */
.L_x_35:
[----:B------:R-:W-:-:S07]  /*8c80*/  MOV R0, UR5 ;  /* 0x0000000500007c02 */ /* 0x000fce0008000f00 */
.L_x_136:
[----:B-1----:R1:W2:Y:S02]  /*8c90*/  SYNCS.PHASECHK.TRANS64.TRYWAIT P0, [R0+URZ], R2 ;  /* 0x00000002000075a7 */ /* 0x0022a400080011ff */
[----:B--2---:R-:W-:Y:S05]  /*8ca0*/  @!P0 NANOSLEEP.SYNCS 0x989680 ;  /* 0x009896800000895d */ /* 0x004fea0003900000 */
[----:B------:R-:W2:Y:S02]  /*8cb0*/  @!P0 SYNCS.PHASECHK.TRANS64 P0, [R0+URZ], R2 ;  /* 0x00000002000085a7 */ /* 0x000ea400080010ff */
[----:B--2---:R-:W-:Y:S05]  /*8cc0*/  @!P0 BRA `(.L_x_136) ;  /* 0xfffffffc00f08947 */ /* 0x004fea000383ffff */
[----:B------:R-:W-:Y:S05]  /*8cd0*/  BRA `(.L_x_137) ;  /* 0xffffffa000047947 */ /* 0x000fea000383ffff */
.L_x_36:
[----:B------:R-:W-:-:S07]  /*8ce0*/  MOV R0, UR5 ;  /* 0x0000000500007c02 */ /* 0x000fce0008000f00 */
.L_x_138:
[----:B-1----:R1:W2:Y:S02]  /*8cf0*/  SYNCS.PHASECHK.TRANS64.TRYWAIT P0, [R0+URZ], R2 ;  /* 0x00000002000075a7 */ /* 0x0022a400080011ff */
[----:B--2---:R-:W-:Y:S05]  /*8d00*/  @!P0 NANOSLEEP.SYNCS 0x989680 ;  /* 0x009896800000895d */ /* 0x004fea0003900000 */
[----:B------:R-:W2:Y:S02]  /*8d10*/  @!P0 SYNCS.PHASECHK.TRANS64 P0, [R0+URZ], R2 ;  /* 0x00000002000085a7 */ /* 0x000ea400080010ff */
[----:B--2---:R-:W-:Y:S05]  /*8d20*/  @!P0 BRA `(.L_x_138) ;  /* 0xfffffffc00f08947 */ /* 0x004fea000383ffff */
[----:B------:R-:W-:Y:S05]  /*8d30*/  BRA `(.L_x_139) ;  /* 0xffffffa000147947 */ /* 0x000fea000383ffff */
.L_x_37:
[----:B------:R-:W-:-:S07]  /*8d40*/  MOV R0, UR5 ;  /* 0x0000000500007c02 */ /* 0x000fce0008000f00 */
.L_x_140:
[----:B-1----:R1:W2:Y:S02]  /*8d50*/  SYNCS.PHASECHK.TRANS64.TRYWAIT P0, [R0+URZ], R2 ;  /* 0x00000002000075a7 */ /* 0x0022a400080011ff */
[----:B--2---:R-:W-:Y:S05]  /*8d60*/  @!P0 NANOSLEEP.SYNCS 0x989680 ;  /* 0x009896800000895d */ /* 0x004fea0003900000 */
[----:B------:R-:W2:Y:S02]  /*8d70*/  @!P0 SYNCS.PHASECHK.TRANS64 P0, [R0+URZ], R2 ;  /* 0x00000002000085a7 */ /* 0x000ea400080010ff */
[----:B--2---:R-:W-:Y:S05]  /*8d80*/  @!P0 BRA `(.L_x_140) ;  /* 0xfffffffc00f08947 */ /* 0x004fea000383ffff */
[----:B------:R-:W-:Y:S05]  /*8d90*/  BRA `(.L_x_141) ;  /* 0xffffffa000247947 */ /* 0x000fea000383ffff */
.L_x_38:
[----:B------:R-:W-:-:S07]  /*8da0*/  MOV R0, UR5 ;  /* 0x0000000500007c02 */ /* 0x000fce0008000f00 */
.L_x_142:
[----:B-1----:R1:W2:Y:S02]  /*8db0*/  SYNCS.PHASECHK.TRANS64.TRYWAIT P0, [R0+URZ], R2 ;  /* 0x00000002000075a7 */ /* 0x0022a400080011ff */
[----:B--2---:R-:W-:Y:S05]  /*8dc0*/  @!P0 NANOSLEEP.SYNCS 0x989680 ;  /* 0x009896800000895d */ /* 0x004fea0003900000 */
[----:B------:R-:W2:Y:S02]  /*8dd0*/  @!P0 SYNCS.PHASECHK.TRANS64 P0, [R0+URZ], R2 ;  /* 0x00000002000085a7 */ /* 0x000ea400080010ff */
[----:B--2---:R-:W-:Y:S05]  /*8de0*/  @!P0 BRA `(.L_x_142) ;  /* 0xfffffffc00f08947 */ /* 0x004fea000383ffff */
[----:B------:R-:W-:Y:S05]  /*8df0*/  BRA `(.L_x_143) ;  /* 0xffffffa000347947 */ /* 0x000fea000383ffff */
.L_x_39:
[----:B------:R-:W-:-:S07]  /*8e00*/  MOV R0, UR5 ;  /* 0x0000000500007c02 */ /* 0x000fce0008000f00 */
.L_x_144:
[----:B-1----:R1:W2:Y:S02]  /*8e10*/  SYNCS.PHASECHK.TRANS64.TRYWAIT P0, [R0+URZ], R2 ;  /* 0x00000002000075a7 */ /* 0x0022a400080011ff */
[----:B--2---:R-:W-:Y:S05]  /*8e20*/  @!P0 NANOSLEEP.SYNCS 0x989680 ;  /* 0x009896800000895d */ /* 0x004fea0003900000 */
[----:B------:R-:W2:Y:S02]  /*8e30*/  @!P0 SYNCS.PHASECHK.TRANS64 P0, [R0+URZ], R2 ;  /* 0x00000002000085a7 */ /* 0x000ea400080010ff */
[----:B--2---:R-:W-:Y:S05]  /*8e40*/  @!P0 BRA `(.L_x_144) ;  /* 0xfffffffc00f08947 */ /* 0x004fea000383ffff */
[----:B------:R-:W-:Y:S05]  /*8e50*/  BRA `(.L_x_145) ;  /* 0xffffffa000447947 */ /* 0x000fea000383ffff */
.L_x_40:
[----:B------:R-:W-:-:S07]  /*8e60*/  MOV R0, UR5 ;  /* 0x0000000500007c02 */ /* 0x000fce0008000f00 */
.L_x_146:
[----:B-1----:R1:W2:Y:S02]  /*8e70*/  SYNCS.PHASECHK.TRANS64.TRYWAIT P0, [R0+URZ], R2 ;  /* 0x00000002000075a7 */ /* 0x0022a400080011ff */
[----:B--2---:R-:W-:Y:S05]  /*8e80*/  @!P0 NANOSLEEP.SYNCS 0x989680 ;  /* 0x009896800000895d */ /* 0x004fea0003900000 */
[----:B------:R-:W2:Y:S02]  /*8e90*/  @!P0 SYNCS.PHASECHK.TRANS64 P0, [R0+URZ], R2 ;  /* 0x00000002000085a7 */ /* 0x000ea400080010ff */
[----:B--2---:R-:W-:Y:S05]  /*8ea0*/  @!P0 BRA `(.L_x_146) ;  /* 0xfffffffc00f08947 */ /* 0x004fea000383ffff */
[----:B------:R-:W-:Y:S05]  /*8eb0*/  BRA `(.L_x_147) ;  /* 0xffffffa000547947 */ /* 0x000fea000383ffff */
.L_x_41:
[----:B------:R-:W-:-:S07]  /*8ec0*/  MOV R0, UR5 ;  /* 0x0000000500007c02 */ /* 0x000fce0008000f00 */
.L_x_148:
[----:B-1----:R1:W2:Y:S02]  /*8ed0*/  SYNCS.PHASECHK.TRANS64.TRYWAIT P0, [R0+URZ], R2 ;  /* 0x00000002000075a7 */ /* 0x0022a400080011ff */
[----:B--2---:R-:W-:Y:S05]  /*8ee0*/  @!P0 NANOSLEEP.SYNCS 0x989680 ;  /* 0x009896800000895d */ /* 0x004fea0003900000 */
[----:B------:R-:W2:Y:S02]  /*8ef0*/  @!P0 SYNCS.PHASECHK.TRANS64 P0, [R0+URZ], R2 ;  /* 0x00000002000085a7 */ /* 0x000ea400080010ff */
[----:B--2---:R-:W-:Y:S05]  /*8f00*/  @!P0 BRA `(.L_x_148) ;  /* 0xfffffffc00f08947 */ /* 0x004fea000383ffff */
[----:B------:R-:W-:Y:S05]  /*8f10*/  BRA `(.L_x_149) ;  /* 0xffffffa000647947 */ /* 0x000fea000383ffff */
.L_x_42:
[----:B------:R-:W-:-:S07]  /*8f20*/  MOV R0, UR5 ;  /* 0x0000000500007c02 */ /* 0x000fce0008000f00 */
.L_x_150:
[----:B-1----:R1:W2:Y:S02]  /*8f30*/  SYNCS.PHASECHK.TRANS64.TRYWAIT P0, [R0+URZ], R2 ;  /* 0x00000002000075a7 */ /* 0x0022a400080011ff */
[----:B--2---:R-:W-:Y:S05]  /*8f40*/  @!P0 NANOSLEEP.SYNCS 0x989680 ;  /* 0x009896800000895d */ /* 0x004fea0003900000 */
[----:B------:R-:W2:Y:S02]  /*8f50*/  @!P0 SYNCS.PHASECHK.TRANS64 P0, [R0+URZ], R2 ;  /* 0x00000002000085a7 */ /* 0x000ea400080010ff */
[----:B--2---:R-:W-:Y:S05]  /*8f60*/  @!P0 BRA `(.L_x_150) ;  /* 0xfffffffc00f08947 */ /* 0x004fea000383ffff */
[----:B------:R-:W-:Y:S05]  /*8f70*/  BRA `(.L_x_151) ;  /* 0xffffffa000747947 */ /* 0x000fea000383ffff */
.L_x_43:
[----:B------:R-:W-:-:S07]  /*8f80*/  MOV R0, UR5 ;  /* 0x0000000500007c02 */ /* 0x000fce0008000f00 */
.L_x_152:
[----:B-1----:R1:W2:Y:S02]  /*8f90*/  SYNCS.PHASECHK.TRANS64.TRYWAIT P0, [R0+URZ], R2 ;  /* 0x00000002000075a7 */ /* 0x0022a400080011ff */
[----:B--2---:R-:W-:Y:S05]  /*8fa0*/  @!P0 NANOSLEEP.SYNCS 0x989680 ;  /* 0x009896800000895d */ /* 0x004fea0003900000 */
[----:B------:R-:W2:Y:S02]  /*8fb0*/  @!P0 SYNCS.PHASECHK.TRANS64 P0, [R0+URZ], R2 ;  /* 0x00000002000085a7 */ /* 0x000ea400080010ff */
[----:B--2---:R-:W-:Y:S05]  /*8fc0*/  @!P0 BRA `(.L_x_152) ;  /* 0xfffffffc00f08947 */ /* 0x004fea000383ffff */
[----:B------:R-:W-:Y:S05]  /*8fd0*/  BRA `(.L_x_153) ;  /* 0xffffffa000847947 */ /* 0x000fea000383ffff */
.L_x_44:
[----:B------:R-:W-:-:S07]  /*8fe0*/  MOV R0, UR5 ;  /* 0x0000000500007c02 */ /* 0x000fce0008000f00 */
.L_x_154:
[----:B-1----:R1:W2:Y:S02]  /*8ff0*/  SYNCS.PHASECHK.TRANS64.TRYWAIT P0, [R0+URZ], R2 ;  /* 0x00000002000075a7 */ /* 0x0022a400080011ff */
[----:B--2---:R-:W-:Y:S05]  /*9000*/  @!P0 NANOSLEEP.SYNCS 0x989680 ;  /* 0x009896800000895d */ /* 0x004fea0003900000 */
[----:B------:R-:W2:Y:S02]  /*9010*/  @!P0 SYNCS.PHASECHK.TRANS64 P0, [R0+URZ], R2 ;  /* 0x00000002000085a7 */ /* 0x000ea400080010ff */
[----:B--2---:R-:W-:Y:S05]  /*9020*/  @!P0 BRA `(.L_x_154) ;  /* 0xfffffffc00f08947 */ /* 0x004fea000383ffff */
[----:B------:R-:W-:Y:S05]  /*9030*/  BRA `(.L_x_155) ;  /* 0xffffffa000947947 */ /* 0x000fea000383ffff */
.L_x_45:
[----:B------:R-:W-:-:S07]  /*9040*/  MOV R0, UR5 ;  /* 0x0000000500007c02 */ /* 0x000fce0008000f00 */
.L_x_156:
[----:B-1----:R1:W2:Y:S02]  /*9050*/  SYNCS.PHASECHK.TRANS64.TRYWAIT P0, [R0+URZ], R2 ;  /* 0x00000002000075a7 */ /* 0x0022a400080011ff */
[----:B--2---:R-:W-:Y:S05]  /*9060*/  @!P0 NANOSLEEP.SYNCS 0x989680 ;  /* 0x009896800000895d */ /* 0x004fea0003900000 */
[----:B------:R-:W2:Y:S02]  /*9070*/  @!P0 SYNCS.PHASECHK.TRANS64 P0, [R0+URZ], R2 ;  /* 0x00000002000085a7 */ /* 0x000ea400080010ff */
[----:B--2---:R-:W-:Y:S05]  /*9080*/  @!P0 BRA `(.L_x_156) ;  /* 0xfffffffc00f08947 */ /* 0x004fea000383ffff */
[----:B------:R-:W-:Y:S05]  /*9090*/  BRA `(.L_x_157) ;  /* 0xffffffa000a47947 */ /* 0x000fea000383ffff */
.L_x_46:
[----:B------:R-:W-:-:S07]  /*90a0*/  MOV R0, UR5 ;  /* 0x0000000500007c02 */ /* 0x000fce0008000f00 */
.L_x_158:
[----:B-1----:R1:W2:Y:S02]  /*90b0*/  SYNCS.PHASECHK.TRANS64.TRYWAIT P0, [R0+URZ], R2 ;  /* 0x00000002000075a7 */ /* 0x0022a400080011ff */
[----:B--2---:R-:W-:Y:S05]  /*90c0*/  @!P0 NANOSLEEP.SYNCS 0x989680 ;  /* 0x009896800000895d */ /* 0x004fea0003900000 */
[----:B------:R-:W2:Y:S02]  /*90d0*/  @!P0 SYNCS.PHASECHK.TRANS64 P0, [R0+URZ], R2 ;  /* 0x00000002000085a7 */ /* 0x000ea400080010ff */
[----:B--2---:R-:W-:Y:S05]  /*90e0*/  @!P0 BRA `(.L_x_158) ;  /* 0xfffffffc00f08947 */ /* 0x004fea000383ffff */
[----:B------:R-:W-:Y:S05]  /*90f0*/  BRA `(.L_x_159) ;  /* 0xffffffa000b47947 */ /* 0x000fea000383ffff */
.L_x_47:
[----:B------:R-:W-:-:S07]  /*9100*/  MOV R0, UR5 ;  /* 0x0000000500007c02 */ /* 0x000fce0008000f00 */
.L_x_160:
[----:B-1----:R1:W2:Y:S02]  /*9110*/  SYNCS.PHASECHK.TRANS64.TRYWAIT P0, [R0+URZ], R2 ;  /* 0x00000002000075a7 */ /* 0x0022a400080011ff */
[----:B--2---:R-:W-:Y:S05]  /*9120*/  @!P0 NANOSLEEP.SYNCS 0x989680 ;  /* 0x009896800000895d */ /* 0x004fea0003900000 */
[----:B------:R-:W2:Y:S02]  /*9130*/  @!P0 SYNCS.PHASECHK.TRANS64 P0, [R0+URZ], R2 ;  /* 0x00000002000085a7 */ /* 0x000ea400080010ff */
[----:B--2---:R-:W-:Y:S05]  /*9140*/  @!P0 BRA `(.L_x_160) ;  /* 0xfffffffc00f08947 */ /* 0x004fea000383ffff */
[----:B------:R-:W-:Y:S05]  /*9150*/  BRA `(.L_x_161) ;  /* 0xffffffa000c47947 */ /* 0x000fea000383ffff */
.L_x_48:
[----:B------:R-:W-:-:S07]  /*9160*/  MOV R0, UR5 ;  /* 0x0000000500007c02 */ /* 0x000fce0008000f00 */
.L_x_162:
[----:B-1----:R1:W2:Y:S02]  /*9170*/  SYNCS.PHASECHK.TRANS64.TRYWAIT P0, [R0+URZ], R2 ;  /* 0x00000002000075a7 */ /* 0x0022a400080011ff */
[----:B--2---:R-:W-:Y:S05]  /*9180*/  @!P0 NANOSLEEP.SYNCS 0x989680 ;  /* 0x009896800000895d */ /* 0x004fea0003900000 */
[----:B------:R-:W2:Y:S02]  /*9190*/  @!P0 SYNCS.PHASECHK.TRANS64 P0, [R0+URZ], R2 ;  /* 0x00000002000085a7 */ /* 0x000ea400080010ff */
[----:B--2---:R-:W-:Y:S05]  /*91a0*/  @!P0 BRA `(.L_x_162) ;  /* 0xfffffffc00f08947 */ /* 0x004fea000383ffff */
[----:B------:R-:W-:Y:S05]  /*91b0*/  BRA `(.L_x_163) ;  /* 0xffffffa000d47947 */ /* 0x000fea000383ffff */
.L_x_49:
[----:B------:R-:W-:-:S07]  /*91c0*/  MOV R0, UR5 ;  /* 0x0000000500007c02 */ /* 0x000fce0008000f00 */
.L_x_164:
[----:B-1----:R1:W2:Y:S02]  /*91d0*/  SYNCS.PHASECHK.TRANS64.TRYWAIT P0, [R0+URZ], R2 ;  /* 0x00000002000075a7 */ /* 0x0022a400080011ff */
[----:B--2---:R-:W-:Y:S05]  /*91e0*/  @!P0 NANOSLEEP.SYNCS 0x989680 ;  /* 0x009896800000895d */ /* 0x004fea0003900000 */
[----:B------:R-:W2:Y:S02]  /*91f0*/  @!P0 SYNCS.PHASECHK.TRANS64 P0, [R0+URZ], R2 ;  /* 0x00000002000085a7 */ /* 0x000ea400080010ff */
[----:B--2---:R-:W-:Y:S05]  /*9200*/  @!P0 BRA `(.L_x_164) ;  /* 0xfffffffc00f08947 */ /* 0x004fea000383ffff */
[----:B------:R-:W-:Y:S05]  /*9210*/  BRA `(.L_x_165) ;  /* 0xffffffa000e47947 */ /* 0x000fea000383ffff */
.L_x_50:
[----:B------:R-:W-:-:S07]  /*9220*/  MOV R0, UR5 ;  /* 0x0000000500007c02 */ /* 0x000fce0008000f00 */
.L_x_166:
[----:B-1----:R1:W2:Y:S02]  /*9230*/  SYNCS.PHASECHK.TRANS64.TRYWAIT P0, [R0+URZ], R2 ;  /* 0x00000002000075a7 */ /* 0x0022a400080011ff */
[----:B--2---:R-:W-:Y:S05]  /*9240*/  @!P0 NANOSLEEP.SYNCS 0x989680 ;  /* 0x009896800000895d */ /* 0x004fea0003900000 */
[----:B------:R-:W2:Y:S02]  /*9250*/  @!P0 SYNCS.PHASECHK.TRANS64 P0, [R0+URZ], R2 ;  /* 0x00000002000085a7 */ /* 0x000ea400080010ff */
[----:B--2---:R-:W-:Y:S05]  /*9260*/  @!P0 BRA `(.L_x_166) ;  /* 0xfffffffc00f08947 */ /* 0x004fea000383ffff */
[----:B------:R-:W-:Y:S05]  /*9270*/  BRA `(.L_x_167) ;  /* 0xffffffa000f47947 */ /* 0x000fea000383ffff */
.L_x_51:
[----:B------:R-:W-:-:S07]  /*9280*/  MOV R0, UR5 ;  /* 0x0000000500007c02 */ /* 0x000fce0008000f00 */
.L_x_168:
[----:B-1----:R1:W2:Y:S02]  /*9290*/  SYNCS.PHASECHK.TRANS64.TRYWAIT P0, [R0+URZ], R2 ;  /* 0x00000002000075a7 */ /* 0x0022a400080011ff */
[----:B--2---:R-:W-:Y:S05]  /*92a0*/  @!P0 NANOSLEEP.SYNCS 0x989680 ;  /* 0x009896800000895d */ /* 0x004fea0003900000 */
[----:B------:R-:W2:Y:S02]  /*92b0*/  @!P0 SYNCS.PHASECHK.TRANS64 P0, [R0+URZ], R2 ;  /* 0x00000002000085a7 */ /* 0x000ea400080010ff */
[----:B--2---:R-:W-:Y:S05]  /*92c0*/  @!P0 BRA `(.L_x_168) ;  /* 0xfffffffc00f08947 */ /* 0x004fea000383ffff */
[----:B------:R-:W-:Y:S05]  /*92d0*/  BRA `(.L_x_169) ;  /* 0xffffffa400047947 */ /* 0x000fea000383ffff */
.L_x_52:
[----:B------:R-:W-:-:S07]  /*92e0*/  MOV R0, UR5 ;  /* 0x0000000500007c02 */ /* 0x000fce0008000f00 */
.L_x_170:
[----:B-1----:R1:W2:Y:S02]  /*92f0*/  SYNCS.PHASECHK.TRANS64.TRYWAIT P0, [R0+URZ], R2 ;  /* 0x00000002000075a7 */ /* 0x0022a400080011ff */
[----:B--2---:R-:W-:Y:S05]  /*9300*/  @!P0 NANOSLEEP.SYNCS 0x989680 ;  /* 0x009896800000895d */ /* 0x004fea0003900000 */
[----:B------:R-:W2:Y:S02]  /*9310*/  @!P0 SYNCS.PHASECHK.TRANS64 P0, [R0+URZ], R2 ;  /* 0x00000002000085a7 */ /* 0x000ea400080010ff */
[----:B--2---:R-:W-:Y:S05]  /*9320*/  @!P0 BRA `(.L_x_170) ;  /* 0xfffffffc00f08947 */ /* 0x004fea000383ffff */
[----:B------:R-:W-:Y:S05]  /*9330*/  BRA `(.L_x_171) ;  /* 0xffffffa400147947 */ /* 0x000fea000383ffff */
.L_x_53:
[----:B------:R-:W-:-:S07]  /*9340*/  MOV R0, UR5 ;  /* 0x0000000500007c02 */ /* 0x000fce0008000f00 */
.L_x_172:
[----:B-1----:R1:W2:Y:S02]  /*9350*/  SYNCS.PHASECHK.TRANS64.TRYWAIT P0, [R0+URZ], R2 ;  /* 0x00000002000075a7 */ /* 0x0022a400080011ff */
[----:B--2---:R-:W-:Y:S05]  /*9360*/  @!P0 NANOSLEEP.SYNCS 0x989680 ;  /* 0x009896800000895d */ /* 0x004fea0003900000 */
[----:B------:R-:W2:Y:S02]  /*9370*/  @!P0 SYNCS.PHASECHK.TRANS64 P0, [R0+URZ], R2 ;  /* 0x00000002000085a7 */ /* 0x000ea400080010ff */
[----:B--2---:R-:W-:Y:S05]  /*9380*/  @!P0 BRA `(.L_x_172) ;  /* 0xfffffffc00f08947 */ /* 0x004fea000383ffff */
[----:B------:R-:W-:Y:S05]  /*9390*/  BRA `(.L_x_173) ;  /* 0xffffffa400247947 */ /* 0x000fea000383ffff */
.L_x_54:
[----:B------:R-:W-:-:S07]  /*93a0*/  MOV R0, UR5 ;  /* 0x0000000500007c02 */ /* 0x000fce0008000f00 */
.L_x_174:
[----:B-1----:R1:W2:Y:S02]  /*93b0*/  SYNCS.PHASECHK.TRANS64.TRYWAIT P0, [R0+URZ], R2 ;  /* 0x00000002000075a7 */ /* 0x0022a400080011ff */
[----:B--2---:R-:W-:Y:S05]  /*93c0*/  @!P0 NANOSLEEP.SYNCS 0x989680 ;  /* 0x009896800000895d */ /* 0x004fea0003900000 */
[----:B------:R-:W2:Y:S02]  /*93d0*/  @!P0 SYNCS.PHASECHK.TRANS64 P0, [R0+URZ], R2 ;  /* 0x00000002000085a7 */ /* 0x000ea400080010ff */
[----:B--2---:R-:W-:Y:S05]  /*93e0*/  @!P0 BRA `(.L_x_174) ;  /* 0xfffffffc00f08947 */ /* 0x004fea000383ffff */
[----:B------:R-:W-:Y:S05]  /*93f0*/  BRA `(.L_x_175) ;  /* 0xffffffa400347947 */ /* 0x000fea000383ffff */
.L_x_55:
[----:B------:R-:W-:-:S07]  /*9400*/  MOV R0, UR5 ;  /* 0x0000000500007c02 */ /* 0x000fce0008000f00 */
.L_x_176:
[----:B-1----:R1:W2:Y:S02]  /*9410*/  SYNCS.PHASECHK.TRANS64.TRYWAIT P0, [R0+URZ], R2 ;  /* 0x00000002000075a7 */ /* 0x0022a400080011ff */
[----:B--2---:R-:W-:Y:S05]  /*9420*/  @!P0 NANOSLEEP.SYNCS 0x989680 ;  /* 0x009896800000895d */ /* 0x004fea0003900000 */
[----:B------:R-:W2:Y:S02]  /*9430*/  @!P0 SYNCS.PHASECHK.TRANS64 P0, [R0+URZ], R2 ;  /* 0x00000002000085a7 */ /* 0x000ea400080010ff */
[----:B--2---:R-:W-:Y:S05]  /*9440*/  @!P0 BRA `(.L_x_176) ;  /* 0xfffffffc00f08947 */ /* 0x004fea000383ffff */
[----:B------:R-:W-:Y:S05]  /*9450*/  BRA `(.L_x_177) ;  /* 0xffffffa400447947 */ /* 0x000fea000383ffff */
.L_x_56:
[----:B------:R-:W-:-:S07]  /*9460*/  MOV R0, UR5 ;  /* 0x0000000500007c02 */ /* 0x000fce0008000f00 */
.L_x_178:
[----:B-1----:R1:W2:Y:S02]  /*9470*/  SYNCS.PHASECHK.TRANS64.TRYWAIT P0, [R0+URZ], R2 ;  /* 0x00000002000075a7 */ /* 0x0022a400080011ff */
[----:B--2---:R-:W-:Y:S05]  /*9480*/  @!P0 NANOSLEEP.SYNCS 0x989680 ;  /* 0x009896800000895d */ /* 0x004fea0003900000 */
[----:B------:R-:W2:Y:S02]  /*9490*/  @!P0 SYNCS.PHASECHK.TRANS64 P0, [R0+URZ], R2 ;  /* 0x00000002000085a7 */ /* 0x000ea400080010ff */
[----:B--2---:R-:W-:Y:S05]  /*94a0*/  @!P0 BRA `(.L_x_178) ;  /* 0xfffffffc00f08947 */ /* 0x004fea000383ffff */
[----:B------:R-:W-:Y:S05]  /*94b0*/  BRA `(.L_x_179) ;  /* 0xffffffa400547947 */ /* 0x000fea000383ffff */
.L_x_57:
[----:B------:R-:W-:-:S07]  /*94c0*/  MOV R0, UR5 ;  /* 0x0000000500007c02 */ /* 0x000fce0008000f00 */
.L_x_180:
[----:B-1----:R1:W2:Y:S02]  /*94d0*/  SYNCS.PHASECHK.TRANS64.TRYWAIT P0, [R0+URZ], R2 ;  /* 0x00000002000075a7 */ /* 0x0022a400080011ff */
[----:B--2---:R-:W-:Y:S05]  /*94e0*/  @!P0 NANOSLEEP.SYNCS 0x989680 ;  /* 0x009896800000895d */ /* 0x004fea0003900000 */
[----:B------:R-:W2:Y:S02]  /*94f0*/  @!P0 SYNCS.PHASECHK.TRANS64 P0, [R0+URZ], R2 ;  /* 0x00000002000085a7 */ /* 0x000ea400080010ff */
[----:B--2---:R-:W-:Y:S05]  /*9500*/  @!P0 BRA `(.L_x_180) ;  /* 0xfffffffc00f08947 */ /* 0x004fea000383ffff */
[----:B------:R-:W-:Y:S05]  /*9510*/  BRA `(.L_x_181) ;  /* 0xffffffa400647947 */ /* 0x000fea000383ffff */
.L_x_58:
[----:B------:R-:W-:-:S07]  /*9520*/  MOV R0, UR5 ;  /* 0x0000000500007c02 */ /* 0x000fce0008000f00 */
.L_x_182:
[----:B-1----:R1:W2:Y:S02]  /*9530*/  SYNCS.PHASECHK.TRANS64.TRYWAIT P0, [R0+URZ], R2 ;  /* 0x00000002000075a7 */ /* 0x0022a400080011ff */
[----:B--2---:R-:W-:Y:S05]  /*9540*/  @!P0 NANOSLEEP.SYNCS 0x989680 ;  /* 0x009896800000895d */ /* 0x004fea0003900000 */
[----:B------:R-:W2:Y:S02]  /*9550*/  @!P0 SYNCS.PHASECHK.TRANS64 P0, [R0+URZ], R2 ;  /* 0x00000002000085a7 */ /* 0x000ea400080010ff */
[----:B--2---:R-:W-:Y:S05]  /*9560*/  @!P0 BRA `(.L_x_182) ;  /* 0xfffffffc00f08947 */ /* 0x004fea000383ffff */
[----:B------:R-:W-:Y:S05]  /*9570*/  BRA `(.L_x_183) ;  /* 0xffffffa400747947 */ /* 0x000fea000383ffff */
.L_x_61:
[----:B------:R-:W-:-:S07]  /*9580*/  MOV R4, UR4 ;  /* 0x0000000400047c02 */ /* 0x000fce0008000f00 */
.L_x_184:
[----:B--2---:R2:W3:Y:S02]  /*9590*/  SYNCS.PHASECHK.TRANS64.TRYWAIT P1, [R4+URZ+0x1e8], R6 ;  /* 0x0001e806040075a7 */ /* 0x0044e400080211ff */
[----:B---3--:R-:W-:Y:S05]  /*95a0*/  @!P1 NANOSLEEP.SYNCS 0x989680 ;  /* 0x009896800000995d */ /* 0x008fea0003900000 */
[----:B------:R-:W3:Y:S02]  /*95b0*/  @!P1 SYNCS.PHASECHK.TRANS64 P1, [R4+URZ+0x1e8], R6 ;  /* 0x0001e806040095a7 */ /* 0x000ee400080210ff */
[----:B---3--:R-:W-:Y:S05]  /*95c0*/  @!P1 BRA `(.L_x_184) ;  /* 0xfffffffc00f09947 */ /* 0x008fea000383ffff */
[----:B------:R-:W-:Y:S05]  /*95d0*/  BRA `(.L_x_185) ;  /* 0xffffffa400e47947 */ /* 0x000fea000383ffff */
.L_x_62:
[----:B--2---:R-:W-:-:S07]  /*95e0*/  MOV R4, UR4 ;  /* 0x0000000400047c02 */ /* 0x004fce0008000f00 */
.L_x_186:
[----:B--2---:R2:W3:Y:S02]  /*95f0*/  SYNCS.PHASECHK.TRANS64.TRYWAIT P1, [R4+URZ+0x1e0], R5 ;  /* 0x0001e005040075a7 */ /* 0x0044e400080211ff */
[----:B---3--:R-:W-:Y:S05]  /*9600*/  @!P1 NANOSLEEP.SYNCS 0x989680 ;  /* 0x009896800000995d */ /* 0x008fea0003900000 */
[----:B------:R-:W3:Y:S02]  /*9610*/  @!P1 SYNCS.PHASECHK.TRANS64 P1, [R4+URZ+0x1e0], R5 ;  /* 0x0001e005040095a7 */ /* 0x000ee400080210ff */
[----:B---3--:R-:W-:Y:S05]  /*9620*/  @!P1 BRA `(.L_x_186) ;  /* 0xfffffffc00f09947 */ /* 0x008fea000383ffff */
[----:B------:R-:W-:Y:S05]  /*9630*/  BRA `(.L_x_187) ;  /* 0xffffffa400ec7947 */ /* 0x000fea000383ffff */
.L_x_70:
[----:B------:R-:W-:-:S07]  /*9640*/  MOV R0, UR19 ;  /* 0x0000001300007c02 */ /* 0x000fce0008000f00 */
.L_x_188:
[----:B-1----:R1:W2:Y:S02]  /*9650*/  SYNCS.PHASECHK.TRANS64.TRYWAIT P0, [R0+URZ+0x1e0], R2 ;  /* 0x0001e002000075a7 */ /* 0x0022a400080011ff */
[----:B--2---:R-:W-:Y:S05]  /*9660*/  @!P0 NANOSLEEP.SYNCS 0x989680 ;  /* 0x009896800000895d */ /* 0x004fea0003900000 */
[----:B------:R-:W2:Y:S02]  /*9670*/  @!P0 SYNCS.PHASECHK.TRANS64 P0, [R0+URZ+0x1e0], R2 ;  /* 0x0001e002000085a7 */ /* 0x000ea400080010ff */
[----:B--2---:R-:W-:Y:S05]  /*9680*/  @!P0 BRA `(.L_x_188) ;  /* 0xfffffffc00f08947 */ /* 0x004fea000383ffff */
[----:B------:R-:W-:Y:S05]  /*9690*/  BRA `(.L_x_189) ;  /* 0xffffffac005c7947 */ /* 0x000fea000383ffff */
.L_x_71:
[----:B------:R-:W-:-:S07]  /*96a0*/  MOV R0, UR23 ;  /* 0x0000001700007c02 */ /* 0x000fce0008000f00 */
.L_x_190:
[----:B-1----:R1:W2:Y:S02]  /*96b0*/  SYNCS.PHASECHK.TRANS64.TRYWAIT P0, [R0+URZ+0x200], R2 ;  /* 0x00020002000075a7 */ /* 0x0022a400080011ff */
[----:B--2---:R-:W-:Y:S05]  /*96c0*/  @!P0 NANOSLEEP.SYNCS 0x989680 ;  /* 0x009896800000895d */ /* 0x004fea0003900000 */
[----:B------:R-:W2:Y:S02]  /*96d0*/  @!P0 SYNCS.PHASECHK.TRANS64 P0, [R0+URZ+0x200], R2 ;  /* 0x00020002000085a7 */ /* 0x000ea400080010ff */
[----:B--2---:R-:W-:Y:S05]  /*96e0*/  @!P0 BRA `(.L_x_190) ;  /* 0xfffffffc00f08947 */ /* 0x004fea000383ffff */
[----:B------:R-:W-:Y:S05]  /*96f0*/  BRA `(.L_x_191) ;  /* 0xffffffac00747947 */ /* 0x000fea000383ffff */
.L_x_74:
[----:B-1----:R-:W-:Y:S07]  /*9700*/  MOV R0, UR15 ;  /* 0x0000000f00007c02 */ /* 0x002fee0008000f00 */
.L_x_192:
[----:B-1----:R1:W2:Y:S02]  /*9710*/  SYNCS.PHASECHK.TRANS64.TRYWAIT P0, [R0+URZ], R3 ;  /* 0x00000003000075a7 */ /* 0x0022a400080011ff */
[----:B--2---:R-:W-:Y:S05]  /*9720*/  @!P0 NANOSLEEP.SYNCS 0x989680 ;  /* 0x009896800000895d */ /* 0x004fea0003900000 */
[----:B------:R-:W2:Y:S02]  /*9730*/  @!P0 SYNCS.PHASECHK.TRANS64 P0, [R0+URZ], R3 ;  /* 0x00000003000085a7 */ /* 0x000ea400080010ff */
[----:B--2---:R-:W-:Y:S05]  /*9740*/  @!P0 BRA `(.L_x_192) ;  /* 0xfffffffc00f08947 */ /* 0x004fea000383ffff */
[----:B------:R-:W-:Y:S05]  /*9750*/  BRA `(.L_x_73) ;  /* 0xffffffac00a47947 */ /* 0x000fea000383ffff */
.L_x_77:
[----:B------:R-:W-:-:S07]  /*9760*/  MOV R0, UR4 ;  /* 0x0000000400007c02 */ /* 0x000fce0008000f00 */
.L_x_193:
[----:B-1----:R1:W3:Y:S02]  /*9770*/  SYNCS.PHASECHK.TRANS64.TRYWAIT P0, [R0+URZ], R2 ;  /* 0x00000002000075a7 */ /* 0x0022e400080011ff */
[----:B---3--:R-:W-:Y:S05]  /*9780*/  @!P0 NANOSLEEP.SYNCS 0x989680 ;  /* 0x009896800000895d */ /* 0x008fea0003900000 */
[----:B------:R-:W3:Y:S02]  /*9790*/  @!P0 SYNCS.PHASECHK.TRANS64 P0, [R0+URZ], R2 ;  /* 0x00000002000085a7 */ /* 0x000ee400080010ff */
[----:B---3--:R-:W-:Y:S05]  /*97a0*/  @!P0 BRA `(.L_x_193) ;  /* 0xfffffffc00f08947 */ /* 0x008fea000383ffff */
[----:B------:R-:W-:Y:S05]  /*97b0*/  BRA `(.L_x_194) ;  /* 0xffffffb000687947 */ /* 0x000fea000383ffff */
.L_x_78:
[----:B------:R-:W-:-:S07]  /*97c0*/  MOV R0, UR4 ;  /* 0x0000000400007c02 */ /* 0x000fce0008000f00 */
.L_x_195:
[----:B-1----:R1:W2:Y:S02]  /*97d0*/  SYNCS.PHASECHK.TRANS64.TRYWAIT P0, [R0+URZ], R2 ;  /* 0x00000002000075a7 */ /* 0x0022a400080011ff */
[----:B--2---:R-:W-:Y:S05]  /*97e0*/  @!P0 NANOSLEEP.SYNCS 0x989680 ;  /* 0x009896800000895d */ /* 0x004fea0003900000 */
[----:B------:R-:W2:Y:S02]  /*97f0*/  @!P0 SYNCS.PHASECHK.TRANS64 P0, [R0+URZ], R2 ;  /* 0x00000002000085a7 */ /* 0x000ea400080010ff */
[----:B--2---:R-:W-:Y:S05]  /*9800*/  @!P0 BRA `(.L_x_195) ;  /* 0xfffffffc00f08947 */ /* 0x004fea000383ffff */
[----:B------:R-:W-:Y:S05]  /*9810*/  BRA `(.L_x_196) ;  /* 0xffffffb000747947 */ /* 0x000fea000383ffff */
.L_x_83:
[----:B------:R-:W-:Y:S07]  /*9820*/  MOV R0, UR22 ;  /* 0x0000001600007c02 */ /* 0x000fee0008000f00 */
.L_x_197:
[----:B-1----:R1:W2:Y:S02]  /*9830*/  SYNCS.PHASECHK.TRANS64.TRYWAIT P0, [R0+URZ+0x1e0], R4 ;  /* 0x0001e004000075a7 */ /* 0x0022a400080011ff */
[----:B--2---:R-:W-:Y:S05]  /*9840*/  @!P0 NANOSLEEP.SYNCS 0x989680 ;  /* 0x009896800000895d */ /* 0x004fea0003900000 */
[----:B------:R-:W2:Y:S02]  /*9850*/  @!P0 SYNCS.PHASECHK.TRANS64 P0, [R0+URZ+0x1e0], R4 ;  /* 0x0001e004000085a7 */ /* 0x000ea400080010ff */
[----:B--2---:R-:W-:Y:S05]  /*9860*/  @!P0 BRA `(.L_x_197) ;  /* 0xfffffffc00f08947 */ /* 0x004fea000383ffff */
[----:B------:R-:W-:Y:S05]  /*9870*/  BRA `(.L_x_198) ;  /* 0xffffffb400f87947 */ /* 0x000fea000383ffff */
.L_x_86:
[----:B------:R-:W-:Y:S07]  /*9880*/  MOV R9, UR22 ;  /* 0x0000001600097c02 */ /* 0x000fee0008000f00 */
.L_x_199:
[----:B-1----:R1:W2:Y:S02]  /*9890*/  SYNCS.PHASECHK.TRANS64.TRYWAIT P1, [R9+URZ+0x1d8], R10 ;  /* 0x0001d80a090075a7 */ /* 0x0022a400080211ff */
[----:B--2---:R-:W-:Y:S05]  /*98a0*/  @!P1 NANOSLEEP.SYNCS 0x989680 ;  /* 0x009896800000995d */ /* 0x004fea0003900000 */
[----:B------:R-:W2:Y:S02]  /*98b0*/  @!P1 SYNCS.PHASECHK.TRANS64 P1, [R9+URZ+0x1d8], R10 ;  /* 0x0001d80a090095a7 */ /* 0x000ea400080210ff */
[----:B--2---:R-:W-:Y:S05]  /*98c0*/  @!P1 BRA `(.L_x_199) ;  /* 0xfffffffc00f09947 */ /* 0x004fea000383ffff */
[----:B------:R-:W-:Y:S05]  /*98d0*/  BRA `(.L_x_85) ;  /* 0xffffffbc00487947 */ /* 0x000fea000383ffff */
.L_x_89:
[----:B------:R-:W-:Y:S07]  /*98e0*/  MOV R0, UR4 ;  /* 0x0000000400007c02 */ /* 0x000fee0008000f00 */
.L_x_200:
[----:B-1----:R1:W2:Y:S02]  /*98f0*/  SYNCS.PHASECHK.TRANS64.TRYWAIT P1, [R0+URZ+0x1b8], R9 ;  /* 0x0001b809000075a7 */ /* 0x0022a400080211ff */
[----:B--2---:R-:W-:Y:S05]  /*9900*/  @!P1 NANOSLEEP.SYNCS 0x989680 ;  /* 0x009896800000995d */ /* 0x004fea0003900000 */
[----:B------:R-:W2:Y:S02]  /*9910*/  @!P1 SYNCS.PHASECHK.TRANS64 P1, [R0+URZ+0x1b8], R9 ;  /* 0x0001b809000095a7 */ /* 0x000ea400080210ff */
[----:B--2---:R-:W-:Y:S05]  /*9920*/  @!P1 BRA `(.L_x_200) ;  /* 0xfffffffc00f09947 */ /* 0x004fea000383ffff */
[----:B------:R-:W-:Y:S05]  /*9930*/  BRA `(.L_x_201) ;  /* 0xffffffc000647947 */ /* 0x000fea000383ffff */
.L_x_90:
[----:B------:R-:W-:Y:S07]  /*9940*/  MOV R0, UR5 ;  /* 0x0000000500007c02 */ /* 0x000fee0008000f00 */
.L_x_202:
[----:B-1----:R1:W2:Y:S02]  /*9950*/  SYNCS.PHASECHK.TRANS64.TRYWAIT P0, [R0+URZ+0x1b8], R9 ;  /* 0x0001b809000075a7 */ /* 0x0022a400080011ff */
[----:B--2---:R-:W-:Y:S05]  /*9960*/  @!P0 NANOSLEEP.SYNCS 0x989680 ;  /* 0x009896800000895d */ /* 0x004fea0003900000 */
[----:B------:R-:W2:Y:S02]  /*9970*/  @!P0 SYNCS.PHASECHK.TRANS64 P0, [R0+URZ+0x1b8], R9 ;  /* 0x0001b809000085a7 */ /* 0x000ea400080010ff */
[----:B--2---:R-:W-:Y:S05]  /*9980*/  @!P0 BRA `(.L_x_202) ;  /* 0xfffffffc00f08947 */ /* 0x004fea000383ffff */
[----:B------:R-:W-:Y:S05]  /*9990*/  BRA `(.L_x_203) ;  /* 0xffffffc000cc7947 */ /* 0x000fea000383ffff */
.L_x_92:
[----:B------:R-:W-:-:S07]  /*99a0*/  MOV R0, UR4 ;  /* 0x0000000400007c02 */ /* 0x000fce0008000f00 */
.L_x_204:
[----:B--2---:R2:W3:Y:S02]  /*99b0*/  SYNCS.PHASECHK.TRANS64.TRYWAIT P0, [R0+URZ], R2 ;  /* 0x00000002000075a7 */ /* 0x0044e400080011ff */
[----:B---3--:R-:W-:Y:S05]  /*99c0*/  @!P0 NANOSLEEP.SYNCS 0x989680 ;  /* 0x009896800000895d */ /* 0x008fea0003900000 */
[----:B------:R-:W3:Y:S02]  /*99d0*/  @!P0 SYNCS.PHASECHK.TRANS64 P0, [R0+URZ], R2 ;  /* 0x00000002000085a7 */ /* 0x000ee400080010ff */
[----:B---3--:R-:W-:Y:S05]  /*99e0*/  @!P0 BRA `(.L_x_204) ;  /* 0xfffffffc00f08947 */ /* 0x008fea000383ffff */
[----:B------:R-:W-:Y:S05]  /*99f0*/  BRA `(.L_x_205) ;  /* 0xffffffc400507947 */ /* 0x000fea000383ffff */
.L_x_93:
[----:B--2---:R2:W3:Y:S02]  /*9a00*/  SYNCS.PHASECHK.TRANS64.TRYWAIT P0, [R2+URZ], R3 ;  /* 0x00000003020075a7 */ /* 0x0044e400080011ff */
[----:B---3--:R-:W-:Y:S05]  /*9a10*/  @!P0 NANOSLEEP.SYNCS 0x989680 ;  /* 0x009896800000895d */ /* 0x008fea0003900000 */
[----:B------:R-:W3:Y:S02]  /*9a20*/  @!P0 SYNCS.PHASECHK.TRANS64 P0, [R2+URZ], R3 ;  /* 0x00000003020085a7 */ /* 0x000ee400080010ff */
[----:B---3--:R-:W-:Y:S05]  /*9a30*/  @!P0 BRA `(.L_x_93) ;  /* 0xfffffffc00f08947 */ /* 0x008fea000383ffff */
[----:B------:R-:W-:Y:S05]  /*9a40*/  BRA `(.L_x_206) ;  /* 0xffffffc4007c7947 */ /* 0x000fea000383ffff */
.L_x_95:
[----:B------:R-:W-:Y:S07]  /*9a50*/  MOV R0, UR48 ;  /* 0x0000003000007c02 */ /* 0x000fee0008000f00 */
.L_x_207:
[----:B-1----:R1:W2:Y:S02]  /*9a60*/  SYNCS.PHASECHK.TRANS64.TRYWAIT P0, [R0+URZ+0x1e0], R2 ;  /* 0x0001e002000075a7 */ /* 0x0022a400080011ff */
[----:B--2---:R-:W-:Y:S05]  /*9a70*/  @!P0 NANOSLEEP.SYNCS 0x989680 ;  /* 0x009896800000895d */ /* 0x004fea0003900000 */
[----:B------:R-:W2:Y:S02]  /*9a80*/  @!P0 SYNCS.PHASECHK.TRANS64 P0, [R0+URZ+0x1e0], R2 ;  /* 0x0001e002000085a7 */ /* 0x000ea400080010ff */
[----:B--2---:R-:W-:Y:S05]  /*9a90*/  @!P0 BRA `(.L_x_207) ;  /* 0xfffffffc00f08947 */ /* 0x004fea000383ffff */
[----:B------:R-:W-:Y:S05]  /*9aa0*/  BRA `(.L_x_208) ;  /* 0xffffffc800687947 */ /* 0x000fea000383ffff */
.L_x_105:
[----:B-1----:R1:W2:Y:S02]  /*9ab0*/  SYNCS.PHASECHK.TRANS64.TRYWAIT P1, [R0+URZ+0x1a0], R4 ;  /* 0x0001a004000075a7 */ /* 0x0022a400080211ff */
[----:B--2---:R-:W-:Y:S05]  /*9ac0*/  @!P1 NANOSLEEP.SYNCS 0x989680 ;  /* 0x009896800000995d */ /* 0x004fea0003900000 */
[----:B------:R-:W2:Y:S02]  /*9ad0*/  @!P1 SYNCS.PHASECHK.TRANS64 P1, [R0+URZ+0x1a0], R4 ;  /* 0x0001a004000095a7 */ /* 0x000ea400080210ff */
[----:B--2---:R-:W-:Y:S05]  /*9ae0*/  @!P1 BRA `(.L_x_105) ;  /* 0xfffffffc00f09947 */ /* 0x004fea000383ffff */
[----:B------:R-:W-:Y:S05]  /*9af0*/  BRA `(.L_x_104) ;  /* 0xffffffd800847947 */ /* 0x000fea000383ffff */
.L_x_107:
[----:B-1----:R1:W4:Y:S02]  /*9b00*/  SYNCS.PHASECHK.TRANS64.TRYWAIT P1, [R27+URZ+0x1f0], R3 ;  /* 0x0001f0031b0075a7 */ /* 0x00232400080211ff */
[----:B----4-:R-:W-:Y:S05]  /*9b10*/  @!P1 NANOSLEEP.SYNCS 0x989680 ;  /* 0x009896800000995d */ /* 0x010fea0003900000 */
[----:B------:R-:W4:Y:S02]  /*9b20*/  @!P1 SYNCS.PHASECHK.TRANS64 P1, [R27+URZ+0x1f0], R3 ;  /* 0x0001f0031b0095a7 */ /* 0x000f2400080210ff */
[----:B----4-:R-:W-:Y:S05]  /*9b30*/  @!P1 BRA `(.L_x_107) ;  /* 0xfffffffc00f09947 */ /* 0x010fea000383ffff */
[----:B------:R-:W-:Y:S05]  /*9b40*/  BRA `(.L_x_106) ;  /* 0xffffffd800d47947 */ /* 0x000fea000383ffff */
.L_x_118:
[----:B-1----:R1:W2:Y:S02]  /*9b50*/  SYNCS.PHASECHK.TRANS64.TRYWAIT P1, [R3+URZ+0x1a0], R67 ;  /* 0x0001a043030075a7 */ /* 0x0022a400080211ff */
[----:B--2---:R-:W-:Y:S05]  /*9b60*/  @!P1 NANOSLEEP.SYNCS 0x989680 ;  /* 0x009896800000995d */ /* 0x004fea0003900000 */
[----:B------:R-:W2:Y:S02]  /*9b70*/  @!P1 SYNCS.PHASECHK.TRANS64 P1, [R3+URZ+0x1a0], R67 ;  /* 0x0001a043030095a7 */ /* 0x000ea400080210ff */
[----:B--2---:R-:W-:Y:S05]  /*9b80*/  @!P1 BRA `(.L_x_118) ;  /* 0xfffffffc00f09947 */ /* 0x004fea000383ffff */
[----:B------:R-:W-:Y:S05]  /*9b90*/  BRA `(.L_x_117) ;  /* 0xffffffe000f47947 */ /* 0x000fea000383ffff */
        .weak           $__internal_0_$__cuda_sm10x_tcgen05_guardrail_trap_col_being_dealloced_not_returned_by_alloc
        .type           $__internal_0_$__cuda_sm10x_tcgen05_guardrail_trap_col_being_dealloced_not_returned_by_alloc,@function
        .size           $__internal_0_$__cuda_sm10x_tcgen05_guardrail_trap_col_being_dealloced_not_returned_by_alloc,($__internal_1_$__cuda_sm10x_tcgen05_guardrail_trap_phase_invalid_during_alloc - $__internal_0_$__cuda_sm10x_tcgen05_guardrail_trap_col_being_dealloced_not_returned_by_alloc)
$__internal_0_$__cuda_sm10x_tcgen05_guardrail_trap_col_being_dealloced_not_returned_by_alloc:
[----:B------:R-:W-:Y:S05]  /*9ba0*/  BPT.TRAP 0x1 ;  /* 0x000000040000795c */ /* 0x000fea0000300000 */
[----:B------:R-:W-:-:S04]  /*9bb0*/  MOV R3, 0x0 ;  /* 0x0000000000037802 */ /* 0x000fc80000000f00 */
[----:B------:R-:W-:Y:S05]  /*9bc0*/  RET.REL.NODEC R2 `(_ZN7cutlass13device_kernelINS_4conv6kernel13ConvUniversalINS1_16ConvProblemShapeILNS1_8OperatorE2ELi2EEENS1_10collective14CollectiveConvINS1_47MainloopSm100TmaUmmaWarpSpecializedImplicitGemmILS5_2ELi26ELi2ELi1ELi2EN4cute5tupleIJNSA_1CILi1EEESD_SD_EEEEENSB_IJNSC_ILi64EEENSB_IJSG_EEENSB_IJNSC_ILi32EEEEEEEEENS_10bfloat16_tESL_NSA_8TiledMMAINSA_8MMA_AtomIJNSA_20SM100_MMA_F16BF16_SSISL_SL_fLi64ELi64ELNSA_4UMMA5MajorE1ELSQ_1ELNSP_7ScaleInE0ELSR_0EEEEEENSA_6LayoutISE_NSB_IJNSC_ILi0EEESV_SV_EEEEENSB_IJNSA_10UnderscoreESY_SY_EEEEENS7_6detail27Sm100ImplicitGemmTileTraitsINSA_13SM90_TMA_LOADENSA_14ComposedLayoutINSA_7SwizzleILi3ELi4ELi3EEENSA_18smem_ptr_flag_bitsILi16EEENSU_INSB_IJSG_NSC_ILi8EEEEEENSB_IJSD_SG_EEEEEEEvEENS12_INSA_20SM90_TMA_LOAD_IM2COLES1D_vEEEENS_8epilogue10collective18CollectiveEpilogueINS1I_23Sm100TmaWarpSpecializedILi3ELi2ELi16ELb1ELb0EEEJSK_NSB_IJNSU_ISG_SD_EENSU_ISI_SD_EEEEESL_NSB_IJlNSB_IJSD_llEEESV_EEESL_S1R_NS1I_6fusion15FusionCallbacksIS1M_NS1S_17LinearCombinationISL_fSL_fLNS_15FloatRoundStyleE2EEESK_S1P_JEEENSA_5SM1004TMEM4LOAD26SM100_TMEM_LOAD_16dp256b4xES13_NS14_INS15_ILi2ELi4ELi3EEES18_NSU_INSB_IJS19_SI_EEENSB_IJSI_SD_EEEEEEENSA_17SM75_U32x4_LDSM_NENSA_14SM90_TMA_STOREES26_NSA_17SM90_U32x4_STSM_NENSA_39AutoVectorizingCopyWithAssumedAlignmentILi128EEEEEEvvEEEEvNT_6ParamsE) ;  /* 0xffffff64020c7950 */ /* 0x000fea0003c3ffff */
        .weak           $__internal_1_$__cuda_sm10x_tcgen05_guardrail_trap_phase_invalid_during_alloc
        .type           $__internal_1_$__cuda_sm10x_tcgen05_guardrail_trap_phase_invalid_during_alloc,@function
        .size           $__internal_1_$__cuda_sm10x_tcgen05_guardrail_trap_phase_invalid_during_alloc,($__internal_2_$__cuda_sm10x_tcgen05_guardrail_trap_unallocated_columns_being_dealloced - $__internal_1_$__cuda_sm10x_tcgen05_guardrail_trap_phase_invalid_during_alloc)
$__internal_1_$__cuda_sm10x_tcgen05_guardrail_trap_phase_invalid_during_alloc:
[----:B------:R-:W-:Y:S05]  /*9bd0*/  BPT.TRAP 0x1 ;  /* 0x000000040000795c */ /* 0x000fea0000300000 */
[----:B------:R-:W-:-:S04]  /*9be0*/  HFMA2 R3, -RZ, RZ, 0, 0 ;  /* 0x00000000ff037431 */ /* 0x000fc800000001ff */
[----:B------:R-:W-:Y:S05]  /*9bf0*/  RET.REL.NODEC R2 `(_ZN7cutlass13device_kernelINS_4conv6kernel13ConvUniversalINS1_16ConvProblemShapeILNS1_8OperatorE2ELi2EEENS1_10collective14CollectiveConvINS1_47MainloopSm100TmaUmmaWarpSpecializedImplicitGemmILS5_2ELi26ELi2ELi1ELi2EN4cute5tupleIJNSA_1CILi1EEESD_SD_EEEEENSB_IJNSC_ILi64EEENSB_IJSG_EEENSB_IJNSC_ILi32EEEEEEEEENS_10bfloat16_tESL_NSA_8TiledMMAINSA_8MMA_AtomIJNSA_20SM100_MMA_F16BF16_SSISL_SL_fLi64ELi64ELNSA_4UMMA5MajorE1ELSQ_1ELNSP_7ScaleInE0ELSR_0EEEEEENSA_6LayoutISE_NSB_IJNSC_ILi0EEESV_SV_EEEEENSB_IJNSA_10UnderscoreESY_SY_EEEEENS7_6detail27Sm100ImplicitGemmTileTraitsINSA_13SM90_TMA_LOADENSA_14ComposedLayoutINSA_7SwizzleILi3ELi4ELi3EEENSA_18smem_ptr_flag_bitsILi16EEENSU_INSB_IJSG_NSC_ILi8EEEEEENSB_IJSD_SG_EEEEEEEvEENS12_INSA_20SM90_TMA_LOAD_IM2COLES1D_vEEEENS_8epilogue10collective18CollectiveEpilogueINS1I_23Sm100TmaWarpSpecializedILi3ELi2ELi16ELb1ELb0EEEJSK_NSB_IJNSU_ISG_SD_EENSU_ISI_SD_EEEEESL_NSB_IJlNSB_IJSD_llEEESV_EEESL_S1R_NS1I_6fusion15FusionCallbacksIS1M_NS1S_17LinearCombinationISL_fSL_fLNS_15FloatRoundStyleE2EEESK_S1P_JEEENSA_5SM1004TMEM4LOAD26SM100_TMEM_LOAD_16dp256b4xES13_NS14_INS15_ILi2ELi4ELi3EEES18_NSU_INSB_IJS19_SI_EEENSB_IJSI_SD_EEEEEEENSA_17SM75_U32x4_LDSM_NENSA_14SM90_TMA_STOREES26_NSA_17SM90_U32x4_STSM_NENSA_39AutoVectorizingCopyWithAssumedAlignmentILi128EEEEEEvvEEEEvNT_6ParamsE) ;  /* 0xffffff6402007950 */ /* 0x000fea0003c3ffff */
        .weak           $__internal_2_$__cuda_sm10x_tcgen05_guardrail_trap_unallocated_columns_being_dealloced
        .type           $__internal_2_$__cuda_sm10x_tcgen05_guardrail_trap_unallocated_columns_being_dealloced,@function
        .size           $__internal_2_$__cuda_sm10x_tcgen05_guardrail_trap_unallocated_columns_being_dealloced,(.L_x_210 - $__internal_2_$__cuda_sm10x_tcgen05_guardrail_trap_unallocated_columns_being_dealloced)
$__internal_2_$__cuda_sm10x_tcgen05_guardrail_trap_unallocated_columns_being_dealloced:
[----:B------:R-:W-:Y:S05]  /*9c00*/  BPT.TRAP 0x1 ;  /* 0x000000040000795c */ /* 0x000fea0000300000 */
[----:B------:R-:W-:-:S04]  /*9c10*/  MOV R3, 0x0 ;  /* 0x0000000000037802 */ /* 0x000fc80000000f00 */
[----:B------:R-:W-:Y:S05]  /*9c20*/  RET.REL.NODEC R2 `(_ZN7cutlass13device_kernelINS_4conv6kernel13ConvUniversalINS1_16ConvProblemShapeILNS1_8OperatorE2ELi2EEENS1_10collective14CollectiveConvINS1_47MainloopSm100TmaUmmaWarpSpecializedImplicitGemmILS5_2ELi26ELi2ELi1ELi2EN4cute5tupleIJNSA_1CILi1EEESD_SD_EEEEENSB_IJNSC_ILi64EEENSB_IJSG_EEENSB_IJNSC_ILi32EEEEEEEEENS_10bfloat16_tESL_NSA_8TiledMMAINSA_8MMA_AtomIJNSA_20SM100_MMA_F16BF16_SSISL_SL_fLi64ELi64ELNSA_4UMMA5MajorE1ELSQ_1ELNSP_7ScaleInE0ELSR_0EEEEEENSA_6LayoutISE_NSB_IJNSC_ILi0EEESV_SV_EEEEENSB_IJNSA_10UnderscoreESY_SY_EEEEENS7_6detail27Sm100ImplicitGemmTileTraitsINSA_13SM90_TMA_LOADENSA_14ComposedLayoutINSA_7SwizzleILi3ELi4ELi3EEENSA_18smem_ptr_flag_bitsILi16EEENSU_INSB_IJSG_NSC_ILi8EEEEEENSB_IJSD_SG_EEEEEEEvEENS12_INSA_20SM90_TMA_LOAD_IM2COLES1D_vEEEENS_8epilogue10collective18CollectiveEpilogueINS1I_23Sm100TmaWarpSpecializedILi3ELi2ELi16ELb1ELb0EEEJSK_NSB_IJNSU_ISG_SD_EENSU_ISI_SD_EEEEESL_NSB_IJlNSB_IJSD_llEEESV_EEESL_S1R_NS1I_6fusion15FusionCallbacksIS1M_NS1S_17LinearCombinationISL_fSL_fLNS_15FloatRoundStyleE2EEESK_S1P_JEEENSA_5SM1004TMEM4LOAD26SM100_TMEM_LOAD_16dp256b4xES13_NS14_INS15_ILi2ELi4ELi3EEES18_NSU_INSB_IJS19_SI_EEENSB_IJSI_SD_EEEEEEENSA_17SM75_U32x4_LDSM_NENSA_14SM90_TMA_STOREES26_NSA_17SM90_U32x4_STSM_NENSA_39AutoVectorizingCopyWithAssumedAlignmentILi128EEEEEEvvEEEEvNT_6ParamsE) ;  /* 0xffffff6002f47950 */ /* 0x000fea0003c3ffff */
.L_x_209:
[----:B------:R-:W-:-:S00]  /*9c30*/  BRA `(.L_x_209) ;  /* 0xfffffffc00fc7947 */ /* 0x000fc0000383ffff */
[----:B------:R-:W-:-:S00]  /*9c40*/  NOP ;  /* 0x0000000000007918 */ /* 0x000fc00000000000 */
        /* <DEDUP_REMOVED lines=11> */
.L_x_210:


//--------------------- .nv.global.init           --------------------------
	.section	.nv.global.init,"aw",@progbits
.nv.global.init:
	.type		$str$29,@object
	.size		$str$29,($str$30 - $str$29)
$str$29:
        /*0000*/ 	.byte	0x28, 0x61, 0x64, 0x64, 0x72, 0x65, 0x73, 0x73, 0x20, 0x26, 0x20, 0x6d, 0x61, 0x73, 0x6b, 0x29
        /*0010*/ 	.byte	0x20, 0x3d, 0x3d, 0x20, 0x30, 0x00
	.type		$str$30,@object
	.size		$str$30,($str$28 - $str$30)
$str$30:
        /*0016*/ 	.byte	0x2f, 0x74, 0x6d, 0x70, 0x2f, 0x63, 0x75, 0x74, 0x6c, 0x61, 0x73, 0x73, 0x5f, 0x73, 0x77, 0x65
        /*0026*/ 	.byte	0x65, 0x70, 0x5f, 0x73, 0x72, 0x63, 0x2f, 0x69, 0x6e, 0x63, 0x6c, 0x75, 0x64, 0x65, 0x2f, 0x63
        /*0036*/ 	.byte	0x75, 0x74, 0x65, 0x2f, 0x70, 0x6f, 0x69, 0x6e, 0x74, 0x65, 0x72, 0x5f, 0x66, 0x6c, 0x61, 0x67
        /*0046*/ 	.byte	0x67, 0x65, 0x64, 0x2e, 0x68, 0x70, 0x70, 0x00
	.type		$str$28,@object
	.size		$str$28,($str$27 - $str$28)
$str$28:
        /*004e*/ 	.byte	0x2f, 0x74, 0x6d, 0x70, 0x2f, 0x63, 0x75, 0x74, 0x6c, 0x61, 0x73, 0x73, 0x5f, 0x73, 0x77, 0x65
        /*005e*/ 	.byte	0x65, 0x70, 0x5f, 0x73, 0x72, 0x63, 0x2f, 0x69, 0x6e, 0x63, 0x6c, 0x75, 0x64, 0x65, 0x2f, 0x63
        /*006e*/ 	.byte	0x75, 0x74, 0x65, 0x2f, 0x61, 0x74, 0x6f, 0x6d, 0x2f, 0x63, 0x6f, 0x70, 0x79, 0x5f, 0x74, 0x72
        /*007e*/ 	.byte	0x61, 0x69, 0x74, 0x73, 0x5f, 0x73, 0x6d, 0x31, 0x30, 0x30, 0x2e, 0x68, 0x70, 0x70, 0x00
	.type		$str$27,@object
	.size		$str$27,(__unnamed_1 - $str$27)
$str$27:
        /*008d*/ 	.byte	0x28, 0x28, 0x75, 0x69, 0x6e, 0x74, 0x33, 0x32, 0x5f, 0x74, 0x28, 0x74, 0x68, 0x72, 0x65, 0x61
        /*009d*/ 	.byte	0x64, 0x49, 0x64, 0x78, 0x2e, 0x78, 0x29, 0x20, 0x2f, 0x20, 0x33, 0x32, 0x29, 0x20, 0x25, 0x20
        /*00ad*/ 	.byte	0x34, 0x29, 0x20, 0x3d, 0x3d, 0x20, 0x28, 0x28, 0x28, 0x74, 0x6d, 0x65, 0x6d, 0x5f, 0x61, 0x64
        /*00bd*/ 	.byte	0x64, 0x72, 0x20, 0x3e, 0x3e, 0x20, 0x31, 0x36, 0x29, 0x20, 0x2f, 0x20, 0x33, 0x32, 0x29, 0x20
        /*00cd*/ 	.byte	0x25, 0x20, 0x34, 0x29, 0x00
	.type		__unnamed_1,@object
	.size		__unnamed_1,(__unnamed_2 - __unnamed_1)
__unnamed_1:
        /*00d2*/ 	.byte	0x61, 0x75, 0x74, 0x6f, 0x20, 0x63, 0x75, 0x74, 0x65, 0x3a, 0x3a, 0x61, 0x73, 0x5f, 0x70, 0x6f
        /* <DEDUP_REMOVED lines=24> */
        /*0262*/ 	.byte	0x30, 0x34, 0x38, 0x3e, 0x3e, 0x3e, 0x3e, 0x5d, 0x00
	.type		__unnamed_2,@object
	.size		__unnamed_2,(.L_2 - __unnamed_2)
__unnamed_2:
        /* <DEDUP_REMOVED lines=45> */
        /*053b*/ 	.byte	0x3e, 0x3e, 0x3e, 0x5d, 0x00
.L_2:


//--------------------- .nv.shared._ZN7cutlass13device_kernelINS_4conv6kernel13ConvUniversalINS1_16ConvProblemShapeILNS1_8OperatorE2ELi2EEENS1_10collective14CollectiveConvINS1_47MainloopSm100TmaUmmaWarpSpecializedImplicitGemmILS5_2ELi26ELi2ELi1ELi2EN4cute5tupleIJNSA_1CILi1EEESD_SD_EEEEENSB_IJNSC_ILi64EEENSB_IJSG_EEENSB_IJNSC_ILi32EEEEEEEEENS_10bfloat16_tESL_NSA_8TiledMMAINSA_8MMA_AtomIJNSA_20SM100_MMA_F16BF16_SSISL_SL_fLi64ELi64ELNSA_4UMMA5MajorE1ELSQ_1ELNSP_7ScaleInE0ELSR_0EEEEEENSA_6LayoutISE_NSB_IJNSC_ILi0EEESV_SV_EEEEENSB_IJNSA_10UnderscoreESY_SY_EEEEENS7_6detail27Sm100ImplicitGemmTileTraitsINSA_13SM90_TMA_LOADENSA_14ComposedLayoutINSA_7SwizzleILi3ELi4ELi3EEENSA_18smem_ptr_flag_bitsILi16EEENSU_INSB_IJSG_NSC_ILi8EEEEEENSB_IJSD_SG_EEEEEEEvEENS12_INSA_20SM90_TMA_LOAD_IM2COLES1D_vEEEENS_8epilogue10collective18CollectiveEpilogueINS1I_23Sm100TmaWarpSpecializedILi3ELi2ELi16ELb1ELb0EEEJSK_NSB_IJNSU_ISG_SD_EENSU_ISI_SD_EEEEESL_NSB_IJlNSB_IJSD_llEEESV_EEESL_S1R_NS1I_6fusion15FusionCallbacksIS1M_NS1S_17LinearCombinationISL_fSL_fLNS_15FloatRoundStyleE2EEESK_S1P_JEEENSA_5SM1004TMEM4LOAD26SM100_TMEM_LOAD_16dp256b4xES13_NS14_INS15_ILi2ELi4ELi3EEES18_NSU_INSB_IJS19_SI_EEENSB_IJSI_SD_EEEEEEENSA_17SM75_U32x4_LDSM_NENSA_14SM90_TMA_STOREES26_NSA_17SM90_U32x4_STSM_NENSA_39AutoVectorizingCopyWithAssumedAlignmentILi128EEEEEEvvEEEEvNT_6ParamsE --------------------------
	.section	.nv.shared._ZN7cutlass13device_kernelINS_4conv6kernel13ConvUniversalINS1_16ConvProblemShapeILNS1_8OperatorE2ELi2EEENS1_10collective14CollectiveConvINS1_47MainloopSm100TmaUmmaWarpSpecializedImplicitGemmILS5_2ELi26ELi2ELi1ELi2EN4cute5tupleIJNSA_1CILi1EEESD_SD_EEEEENSB_IJNSC_ILi64EEENSB_IJSG_EEENSB_IJNSC_ILi32EEEEEEEEENS_10bfloat16_tESL_NSA_8TiledMMAINSA_8MMA_AtomIJNSA_20SM100_MMA_F16BF16_SSISL_SL_fLi64ELi64ELNSA_4UMMA5MajorE1ELSQ_1ELNSP_7ScaleInE0ELSR_0EEEEEENSA_6LayoutISE_NSB_IJNSC_ILi0EEESV_SV_EEEEENSB_IJNSA_10UnderscoreESY_SY_EEEEENS7_6detail27Sm100ImplicitGemmTileTraitsINSA_13SM90_TMA_LOADENSA_14ComposedLayoutINSA_7SwizzleILi3ELi4ELi3EEENSA_18smem_ptr_flag_bitsILi16EEENSU_INSB_IJSG_NSC_ILi8EEEEEENSB_IJSD_SG_EEEEEEEvEENS12_INSA_20SM90_TMA_LOAD_IM2COLES1D_vEEEENS_8epilogue10collective18CollectiveEpilogueINS1I_23Sm100TmaWarpSpecializedILi3ELi2ELi16ELb1ELb0EEEJSK_NSB_IJNSU_ISG_SD_EENSU_ISI_SD_EEEEESL_NSB_IJlNSB_IJSD_llEEESV_EEESL_S1R_NS1I_6fusion15FusionCallbacksIS1M_NS1S_17LinearCombinationISL_fSL_fLNS_15FloatRoundStyleE2EEESK_S1P_JEEENSA_5SM1004TMEM4LOAD26SM100_TMEM_LOAD_16dp256b4xES13_NS14_INS15_ILi2ELi4ELi3EEES18_NSU_INSB_IJS19_SI_EEENSB_IJSI_SD_EEEEEEENSA_17SM75_U32x4_LDSM_NENSA_14SM90_TMA_STOREES26_NSA_17SM90_U32x4_STSM_NENSA_39AutoVectorizingCopyWithAssumedAlignmentILi128EEEEEEvvEEEEvNT_6ParamsE,"aw",@nobits
	.sectionflags	@""
	.align	16
	.zero		1024


//--------------------- .nv.shared.reserved.0     --------------------------
	.section	.nv.shared.reserved.0,"aw",@nobits
	.weak		__nv_reservedSMEM_offset_0_alias
	.size		__nv_reservedSMEM_offset_0_alias, 0, 64
	.other		__nv_reservedSMEM_offset_0_alias,@"STO_CUDA_RESERVED_SHARED STV_DEFAULT"
__nv_reservedSMEM_offset_0_alias:
	.zero		0
.nv.shared.reserved.0:
	.zero		64
	.weak		__nv_reservedSMEM_tcgen05_partition
	.type		__nv_reservedSMEM_tcgen05_partition,@object
	.size		__nv_reservedSMEM_tcgen05_partition,(.L_0 - __nv_reservedSMEM_tcgen05_partition)
__nv_reservedSMEM_tcgen05_partition:
	.zero		32
.L_0:


//--------------------- .nv.global                --------------------------
	.section	.nv.global,"aw",@nobits
.nv.global:
	.type		_ZN39_INTERNAL_19c6d20e_4_k_cu_8a57228d_27444cute1_E,@object
	.size		_ZN39_INTERNAL_19c6d20e_4_k_cu_8a57228d_27444cute1_E,(_ZN39_INTERNAL_19c6d20e_4_k_cu_8a57228d_27444cuda3std3__45__cpo6cbeginE - _ZN39_INTERNAL_19c6d20e_4_k_cu_8a57228d_27444cute1_E)
_ZN39_INTERNAL_19c6d20e_4_k_cu_8a57228d_27444cute1_E:
	.zero		1
	.type		_ZN39_INTERNAL_19c6d20e_4_k_cu_8a57228d_27444cuda3std3__45__cpo6cbeginE,@object
	.size		_ZN39_INTERNAL_19c6d20e_4_k_cu_8a57228d_27444cuda3std3__45__cpo6cbeginE,(_ZN39_INTERNAL_19c6d20e_4_k_cu_8a57228d_27444cuda3std3__48in_placeE - _ZN39_INTERNAL_19c6d20e_4_k_cu_8a57228d_27444cuda3std3__45__cpo6cbeginE)
_ZN39_INTERNAL_19c6d20e_4_k_cu_8a57228d_27444cuda3std3__45__cpo6cbeginE:
	.zero		1
	.type		_ZN39_INTERNAL_19c6d20e_4_k_cu_8a57228d_27444cuda3std3__48in_placeE,@object
	.size		_ZN39_INTERNAL_19c6d20e_4_k_cu_8a57228d_27444cuda3std3__48in_placeE,(_ZN39_INTERNAL_19c6d20e_4_k_cu_8a57228d_27444cuda3std6ranges3__45__cpo9iter_moveE - _ZN39_INTERNAL_19c6d20e_4_k_cu_8a57228d_27444cuda3std3__48in_placeE)
_ZN39_INTERNAL_19c6d20e_4_k_cu_8a57228d_27444cuda3std3__48in_placeE:
	.zero		1
	.type		_ZN39_INTERNAL_19c6d20e_4_k_cu_8a57228d_27444cuda3std6ranges3__45__cpo9iter_moveE,@object
	.size		_ZN39_INTERNAL_19c6d20e_4_k_cu_8a57228d_27444cuda3std6ranges3__45__cpo9iter_moveE,(_ZN39_INTERNAL_19c6d20e_4_k_cu_8a57228d_27444cuda3std3__45__cpo5beginE - _ZN39_INTERNAL_19c6d20e_4_k_cu_8a57228d_27444cuda3std6ranges3__45__cpo9iter_moveE)
_ZN39_INTERNAL_19c6d20e_4_k_cu_8a57228d_27444cuda3std6ranges3__45__cpo9iter_moveE:
	.zero		1
	.type		_ZN39_INTERNAL_19c6d20e_4_k_cu_8a57228d_27444cuda3std3__45__cpo5beginE,@object
	.size		_ZN39_INTERNAL_19c6d20e_4_k_cu_8a57228d_27444cuda3std3__45__cpo5beginE,(_ZN39_INTERNAL_19c6d20e_4_k_cu_8a57228d_27444cuda3std3__441_GLOBAL__N__19c6d20e_4_k_cu_8a57228d_27446ignoreE - _ZN39_INTERNAL_19c6d20e_4_k_cu_8a57228d_27444cuda3std3__45__cpo5beginE)
_ZN39_INTERNAL_19c6d20e_4_k_cu_8a57228d_27444cuda3std3__45__cpo5beginE:
	.zero		1
	.type		_ZN39_INTERNAL_19c6d20e_4_k_cu_8a57228d_27444cuda3std3__441_GLOBAL__N__19c6d20e_4_k_cu_8a57228d_27446ignoreE,@object
	.size		_ZN39_INTERNAL_19c6d20e_4_k_cu_8a57228d_27444cuda3std3__441_GLOBAL__N__19c6d20e_4_k_cu_8a57228d_27446ignoreE,(_ZN39_INTERNAL_19c6d20e_4_k_cu_8a57228d_27444cute7productE - _ZN39_INTERNAL_19c6d20e_4_k_cu_8a57228d_27444cuda3std3__441_GLOBAL__N__19c6d20e_4_k_cu_8a57228d_27446ignoreE)
_ZN39_INTERNAL_19c6d20e_4_k_cu_8a57228d_27444cuda3std3__441_GLOBAL__N__19c6d20e_4_k_cu_8a57228d_27446ignoreE:
	.zero		1
	.type		_ZN39_INTERNAL_19c6d20e_4_k_cu_8a57228d_27444cute7productE,@object
	.size		_ZN39_INTERNAL_19c6d20e_4_k_cu_8a57228d_27444cute7productE,(_ZN39_INTERNAL_19c6d20e_4_k_cu_8a57228d_27444cuda3std3__45__cpo3endE - _ZN39_INTERNAL_19c6d20e_4_k_cu_8a57228d_27444cute7productE)
_ZN39_INTERNAL_19c6d20e_4_k_cu_8a57228d_27444cute7productE:
	.zero		1
	.type		_ZN39_INTERNAL_19c6d20e_4_k_cu_8a57228d_27444cuda3std3__45__cpo3endE,@object
	.size		_ZN39_INTERNAL_19c6d20e_4_k_cu_8a57228d_27444cuda3std3__45__cpo3endE,(_ZN39_INTERNAL_19c6d20e_4_k_cu_8a57228d_27444cuda3std3__419piecewise_constructE - _ZN39_INTERNAL_19c6d20e_4_k_cu_8a57228d_27444cuda3std3__45__cpo3endE)
_ZN39_INTERNAL_19c6d20e_4_k_cu_8a57228d_27444cuda3std3__45__cpo3endE:
	.zero		1
	.type		_ZN39_INTERNAL_19c6d20e_4_k_cu_8a57228d_27444cuda3std3__419piecewise_constructE,@object
	.size		_ZN39_INTERNAL_19c6d20e_4_k_cu_8a57228d_27444cuda3std3__419piecewise_constructE,(_ZN39_INTERNAL_19c6d20e_4_k_cu_8a57228d_27444cuda3std3__45__cpo4cendE - _ZN39_INTERNAL_19c6d20e_4_k_cu_8a57228d_27444cuda3std3__419piecewise_constructE)
_ZN39_INTERNAL_19c6d20e_4_k_cu_8a57228d_27444cuda3std3__419piecewise_constructE:
	.zero		1
	.type		_ZN39_INTERNAL_19c6d20e_4_k_cu_8a57228d_27444cuda3std3__45__cpo4cendE,@object
	.size		_ZN39_INTERNAL_19c6d20e_4_k_cu_8a57228d_27444cuda3std3__45__cpo4cendE,(_ZN39_INTERNAL_19c6d20e_4_k_cu_8a57228d_27444cuda3std6ranges3__45__cpo4swapE - _ZN39_INTERNAL_19c6d20e_4_k_cu_8a57228d_27444cuda3std3__45__cpo4cendE)
_ZN39_INTERNAL_19c6d20e_4_k_cu_8a57228d_27444cuda3std3__45__cpo4cendE:
	.zero		1
	.type		_ZN39_INTERNAL_19c6d20e_4_k_cu_8a57228d_27444cuda3std6ranges3__45__cpo4swapE,@object
	.size		_ZN39_INTERNAL_19c6d20e_4_k_cu_8a57228d_27444cuda3std6ranges3__45__cpo4swapE,(.L_10 - _ZN39_INTERNAL_19c6d20e_4_k_cu_8a57228d_27444cuda3std6ranges3__45__cpo4swapE)
_ZN39_INTERNAL_19c6d20e_4_k_cu_8a57228d_27444cuda3std6ranges3__45__cpo4swapE:
	.zero		1
.L_10:


//--------------------- .nv.constant0._ZN7cutlass13device_kernelINS_4conv6kernel13ConvUniversalINS1_16ConvProblemShapeILNS1_8OperatorE2ELi2EEENS1_10collective14CollectiveConvINS1_47MainloopSm100TmaUmmaWarpSpecializedImplicitGemmILS5_2ELi26ELi2ELi1ELi2EN4cute5tupleIJNSA_1CILi1EEESD_SD_EEEEENSB_IJNSC_ILi64EEENSB_IJSG_EEENSB_IJNSC_ILi32EEEEEEEEENS_10bfloat16_tESL_NSA_8TiledMMAINSA_8MMA_AtomIJNSA_20SM100_MMA_F16BF16_SSISL_SL_fLi64ELi64ELNSA_4UMMA5MajorE1ELSQ_1ELNSP_7ScaleInE0ELSR_0EEEEEENSA_6LayoutISE_NSB_IJNSC_ILi0EEESV_SV_EEEEENSB_IJNSA_10UnderscoreESY_SY_EEEEENS7_6detail27Sm100ImplicitGemmTileTraitsINSA_13SM90_TMA_LOADENSA_14ComposedLayoutINSA_7SwizzleILi3ELi4ELi3EEENSA_18smem_ptr_flag_bitsILi16EEENSU_INSB_IJSG_NSC_ILi8EEEEEENSB_IJSD_SG_EEEEEEEvEENS12_INSA_20SM90_TMA_LOAD_IM2COLES1D_vEEEENS_8epilogue10collective18CollectiveEpilogueINS1I_23Sm100TmaWarpSpecializedILi3ELi2ELi16ELb1ELb0EEEJSK_NSB_IJNSU_ISG_SD_EENSU_ISI_SD_EEEEESL_NSB_IJlNSB_IJSD_llEEESV_EEESL_S1R_NS1I_6fusion15FusionCallbacksIS1M_NS1S_17LinearCombinationISL_fSL_fLNS_15FloatRoundStyleE2EEESK_S1P_JEEENSA_5SM1004TMEM4LOAD26SM100_TMEM_LOAD_16dp256b4xES13_NS14_INS15_ILi2ELi4ELi3EEES18_NSU_INSB_IJS19_SI_EEENSB_IJSI_SD_EEEEEEENSA_17SM75_U32x4_LDSM_NENSA_14SM90_TMA_STOREES26_NSA_17SM90_U32x4_STSM_NENSA_39AutoVectorizingCopyWithAssumedAlignmentILi128EEEEEEvvEEEEvNT_6ParamsE --------------------------
	.section	.nv.constant0._ZN7cutlass13device_kernelINS_4conv6kernel13ConvUniversalINS1_16ConvProblemShapeILNS1_8OperatorE2ELi2EEENS1_10collective14CollectiveConvINS1_47MainloopSm100TmaUmmaWarpSpecializedImplicitGemmILS5_2ELi26ELi2ELi1ELi2EN4cute5tupleIJNSA_1CILi1EEESD_SD_EEEEENSB_IJNSC_ILi64EEENSB_IJSG_EEENSB_IJNSC_ILi32EEEEEEEEENS_10bfloat16_tESL_NSA_8TiledMMAINSA_8MMA_AtomIJNSA_20SM100_MMA_F16BF16_SSISL_SL_fLi64ELi64ELNSA_4UMMA5MajorE1ELSQ_1ELNSP_7ScaleInE0ELSR_0EEEEEENSA_6LayoutISE_NSB_IJNSC_ILi0EEESV_SV_EEEEENSB_IJNSA_10UnderscoreESY_SY_EEEEENS7_6detail27Sm100ImplicitGemmTileTraitsINSA_13SM90_TMA_LOADENSA_14ComposedLayoutINSA_7SwizzleILi3ELi4ELi3EEENSA_18smem_ptr_flag_bitsILi16EEENSU_INSB_IJSG_NSC_ILi8EEEEEENSB_IJSD_SG_EEEEEEEvEENS12_INSA_20SM90_TMA_LOAD_IM2COLES1D_vEEEENS_8epilogue10collective18CollectiveEpilogueINS1I_23Sm100TmaWarpSpecializedILi3ELi2ELi16ELb1ELb0EEEJSK_NSB_IJNSU_ISG_SD_EENSU_ISI_SD_EEEEESL_NSB_IJlNSB_IJSD_llEEESV_EEESL_S1R_NS1I_6fusion15FusionCallbacksIS1M_NS1S_17LinearCombinationISL_fSL_fLNS_15FloatRoundStyleE2EEESK_S1P_JEEENSA_5SM1004TMEM4LOAD26SM100_TMEM_LOAD_16dp256b4xES13_NS14_INS15_ILi2ELi4ELi3EEES18_NSU_INSB_IJS19_SI_EEENSB_IJSI_SD_EEEEEEENSA_17SM75_U32x4_LDSM_NENSA_14SM90_TMA_STOREES26_NSA_17SM90_U32x4_STSM_NENSA_39AutoVectorizingCopyWithAssumedAlignmentILi128EEEEEEvvEEEEvNT_6ParamsE,"a",@progbits
	.sectionflags	@""
	.align	4
.nv.constant0._ZN7cutlass13device_kernelINS_4conv6kernel13ConvUniversalINS1_16ConvProblemShapeILNS1_8OperatorE2ELi2EEENS1_10collective14CollectiveConvINS1_47MainloopSm100TmaUmmaWarpSpecializedImplicitGemmILS5_2ELi26ELi2ELi1ELi2EN4cute5tupleIJNSA_1CILi1EEESD_SD_EEEEENSB_IJNSC_ILi64EEENSB_IJSG_EEENSB_IJNSC_ILi32EEEEEEEEENS_10bfloat16_tESL_NSA_8TiledMMAINSA_8MMA_AtomIJNSA_20SM100_MMA_F16BF16_SSISL_SL_fLi64ELi64ELNSA_4UMMA5MajorE1ELSQ_1ELNSP_7ScaleInE0ELSR_0EEEEEENSA_6LayoutISE_NSB_IJNSC_ILi0EEESV_SV_EEEEENSB_IJNSA_10UnderscoreESY_SY_EEEEENS7_6detail27Sm100ImplicitGemmTileTraitsINSA_13SM90_TMA_LOADENSA_14ComposedLayoutINSA_7SwizzleILi3ELi4ELi3EEENSA_18smem_ptr_flag_bitsILi16EEENSU_INSB_IJSG_NSC_ILi8EEEEEENSB_IJSD_SG_EEEEEEEvEENS12_INSA_20SM90_TMA_LOAD_IM2COLES1D_vEEEENS_8epilogue10collective18CollectiveEpilogueINS1I_23Sm100TmaWarpSpecializedILi3ELi2ELi16ELb1ELb0EEEJSK_NSB_IJNSU_ISG_SD_EENSU_ISI_SD_EEEEESL_NSB_IJlNSB_IJSD_llEEESV_EEESL_S1R_NS1I_6fusion15FusionCallbacksIS1M_NS1S_17LinearCombinationISL_fSL_fLNS_15FloatRoundStyleE2EEESK_S1P_JEEENSA_5SM1004TMEM4LOAD26SM100_TMEM_LOAD_16dp256b4xES13_NS14_INS15_ILi2ELi4ELi3EEES18_NSU_INSB_IJS19_SI_EEENSB_IJSI_SD_EEEEEEENSA_17SM75_U32x4_LDSM_NENSA_14SM90_TMA_STOREES26_NSA_17SM90_U32x4_STSM_NENSA_39AutoVectorizingCopyWithAssumedAlignmentILi128EEEEEEvvEEEEvNT_6ParamsE:
	.zero		2944


//--------------------- SYMBOLS --------------------------

	.type		.nv.reservedSmem.offset0,@object
	.size		.nv.reservedSmem.offset0,0x4
	.type		.nv.reservedSmem.cap,@object
	.size		.nv.reservedSmem.cap,0x4
	.type		__assertfail,@function
